	.target	sm_90a

	.elftype	@"ET_EXEC"


//--------------------- .note.nv.tkinfo           --------------------------
	.section	.note.nv.tkinfo,"",@"SHT_NOTE"
	.sectionflags	@"SHF_NOTE_NV_TKINFO"
	.tkinfo
        /*0018*/ 	.word	0x00000002
        /*0030*/ 	.string	""
        /*0030*/ 	.string	"ptxas"
        /*0030*/ 	.string	"Cuda compilation tools, release 13.0, V13.0.88"
        /*0030*/ 	.string	"Build cuda_13.0.r13.0/compiler.36424714_0"
        /*0030*/ 	.string	"-arch sm_90a -m 64 "



//--------------------- .note.nv.cuinfo           --------------------------
	.section	.note.nv.cuinfo,"",@"SHT_NOTE"
	.sectionflags	@"SHF_NOTE_NV_CUINFO"
        /*0018*/ 	.short	0x0002
        /*001a*/ 	.short	0x005a
        /*001c*/ 	.short	0x0082
	.zero		2


//--------------------- .nv.info                  --------------------------
	.section	.nv.info,"",@"SHT_CUDA_INFO"
	.align	4


	//----- nvinfo : EIATTR_REGCOUNT
	.align		4
        /*0000*/ 	.byte	0x04, 0x2f
        /*0002*/ 	.short	(.L_12 - .L_11)
	.align		4
.L_11:
        /*0004*/ 	.word	index@(_ZN7cutlass13device_kernelINS_4gemm6kernel13GemmUniversalIN4cute5tupleIJiiiiEEENS1_10collective13CollectiveMmaINS1_37MainloopSm90TmaGmmaWarpSpecializedFP8ILi28ENS5_IJNS4_1CILi1EEENSA_ILi8EEESB_EEENS1_32KernelTmaWarpSpecializedPingpongEEENS5_IJNSA_ILi64EEESG_SG_EEENS_12float_e5m2_tENS5_IJlSB_lEEESI_SJ_NS4_8TiledMMAINS4_8MMA_AtomIJNS4_4SM904GMMA30MMA_64x64x32_F32E5M2E5M2_SS_TNILNSN_7ScaleInE1ELSP_1EEEEEENS4_6LayoutINS5_IJSB_SB_SB_EEENS5_IJNSA_ILi0EEESU_SU_EEEEENS5_IJNS4_10UnderscoreESX_SX_EEEEENS4_23SM90_TMA_LOAD_MULTICASTENS4_14ComposedLayoutINS4_7SwizzleILi2ELi4ELi3EEENS4_18smem_ptr_flag_bitsILi8EEENSS_INS5_IJSC_SG_EEENS5_IJSG_SB_EEEEEEEvNS4_8identityENS4_13SM90_TMA_LOADES19_vS1A_EENS_8epilogue10collective6detail29Sm90TmaWarpSpecializedAdapterINS1E_15DefaultEpilogueISI_SJ_SJ_NS1D_6thread17LinearCombinationISI_Li1EffLNS1I_9ScaleType4KindE0ELNS_15FloatRoundStyleE2ESI_EENS1_15EpilogueDefaultEEEEEvvEEEEvNT_6ParamsE)
        /*0008*/ 	.word	0x000000a8


	//----- nvinfo : EIATTR_FRAME_SIZE
	.align		4
.L_12:
        /*000c*/ 	.byte	0x04, 0x11
        /*000e*/ 	.short	(.L_14 - .L_13)
	.align		4
.L_13:
        /*0010*/ 	.word	index@(_ZN7cutlass13device_kernelINS_4gemm6kernel13GemmUniversalIN4cute5tupleIJiiiiEEENS1_10collective13CollectiveMmaINS1_37MainloopSm90TmaGmmaWarpSpecializedFP8ILi28ENS5_IJNS4_1CILi1EEENSA_ILi8EEESB_EEENS1_32KernelTmaWarpSpecializedPingpongEEENS5_IJNSA_ILi64EEESG_SG_EEENS_12float_e5m2_tENS5_IJlSB_lEEESI_SJ_NS4_8TiledMMAINS4_8MMA_AtomIJNS4_4SM904GMMA30MMA_64x64x32_F32E5M2E5M2_SS_TNILNSN_7ScaleInE1ELSP_1EEEEEENS4_6LayoutINS5_IJSB_SB_SB_EEENS5_IJNSA_ILi0EEESU_SU_EEEEENS5_IJNS4_10UnderscoreESX_SX_EEEEENS4_23SM90_TMA_LOAD_MULTICASTENS4_14ComposedLayoutINS4_7SwizzleILi2ELi4ELi3EEENS4_18smem_ptr_flag_bitsILi8EEENSS_INS5_IJSC_SG_EEENS5_IJSG_SB_EEEEEEEvNS4_8identityENS4_13SM90_TMA_LOADES19_vS1A_EENS_8epilogue10collective6detail29Sm90TmaWarpSpecializedAdapterINS1E_15DefaultEpilogueISI_SJ_SJ_NS1D_6thread17LinearCombinationISI_Li1EffLNS1I_9ScaleType4KindE0ELNS_15FloatRoundStyleE2ESI_EENS1_15EpilogueDefaultEEEEEvvEEEEvNT_6ParamsE)
        /*0014*/ 	.word	0x00000000


	//----- nvinfo : EIATTR_MIN_STACK_SIZE
	.align		4
.L_14:
        /*0018*/ 	.byte	0x04, 0x12
        /*001a*/ 	.short	(.L_16 - .L_15)
	.align		4
.L_15:
        /*001c*/ 	.word	index@(_ZN7cutlass13device_kernelINS_4gemm6kernel13GemmUniversalIN4cute5tupleIJiiiiEEENS1_10collective13CollectiveMmaINS1_37MainloopSm90TmaGmmaWarpSpecializedFP8ILi28ENS5_IJNS4_1CILi1EEENSA_ILi8EEESB_EEENS1_32KernelTmaWarpSpecializedPingpongEEENS5_IJNSA_ILi64EEESG_SG_EEENS_12float_e5m2_tENS5_IJlSB_lEEESI_SJ_NS4_8TiledMMAINS4_8MMA_AtomIJNS4_4SM904GMMA30MMA_64x64x32_F32E5M2E5M2_SS_TNILNSN_7ScaleInE1ELSP_1EEEEEENS4_6LayoutINS5_IJSB_SB_SB_EEENS5_IJNSA_ILi0EEESU_SU_EEEEENS5_IJNS4_10UnderscoreESX_SX_EEEEENS4_23SM90_TMA_LOAD_MULTICASTENS4_14ComposedLayoutINS4_7SwizzleILi2ELi4ELi3EEENS4_18smem_ptr_flag_bitsILi8EEENSS_INS5_IJSC_SG_EEENS5_IJSG_SB_EEEEEEEvNS4_8identityENS4_13SM90_TMA_LOADES19_vS1A_EENS_8epilogue10collective6detail29Sm90TmaWarpSpecializedAdapterINS1E_15DefaultEpilogueISI_SJ_SJ_NS1D_6thread17LinearCombinationISI_Li1EffLNS1I_9ScaleType4KindE0ELNS_15FloatRoundStyleE2ESI_EENS1_15EpilogueDefaultEEEEEvvEEEEvNT_6ParamsE)
        /*0020*/ 	.word	0x00000000
.L_16:


//--------------------- .nv.compat                --------------------------
	.section	.nv.compat,"",@"SHT_CUDA_COMPAT_INFO"
	.align	4
        /*0000*/ 	.byte	0x02, 0x09, 0x01, 0x00, 0x02, 0x02, 0x04, 0x00, 0x02, 0x05, 0x05, 0x00, 0x03, 0x07, 0x01, 0x01
        /*0010*/ 	.byte	0x02, 0x03, 0x01, 0x00, 0x02, 0x06, 0x01, 0x00, 0x04, 0x0b, 0x08, 0x00, 0x00, 0x00, 0x00, 0x00
        /*0020*/ 	.byte	0x00, 0x00, 0x00, 0x00


//--------------------- .nv.info._ZN7cutlass13device_kernelINS_4gemm6kernel13GemmUniversalIN4cute5tupleIJiiiiEEENS1_10collective13CollectiveMmaINS1_37MainloopSm90TmaGmmaWarpSpecializedFP8ILi28ENS5_IJNS4_1CILi1EEENSA_ILi8EEESB_EEENS1_32KernelTmaWarpSpecializedPingpongEEENS5_IJNSA_ILi64EEESG_SG_EEENS_12float_e5m2_tENS5_IJlSB_lEEESI_SJ_NS4_8TiledMMAINS4_8MMA_AtomIJNS4_4SM904GMMA30MMA_64x64x32_F32E5M2E5M2_SS_TNILNSN_7ScaleInE1ELSP_1EEEEEENS4_6LayoutINS5_IJSB_SB_SB_EEENS5_IJNSA_ILi0EEESU_SU_EEEEENS5_IJNS4_10UnderscoreESX_SX_EEEEENS4_23SM90_TMA_LOAD_MULTICASTENS4_14ComposedLayoutINS4_7SwizzleILi2ELi4ELi3EEENS4_18smem_ptr_flag_bitsILi8EEENSS_INS5_IJSC_SG_EEENS5_IJSG_SB_EEEEEEEvNS4_8identityENS4_13SM90_TMA_LOADES19_vS1A_EENS_8epilogue10collective6detail29Sm90TmaWarpSpecializedAdapterINS1E_15DefaultEpilogueISI_SJ_SJ_NS1D_6thread17LinearCombinationISI_Li1EffLNS1I_9ScaleType4KindE0ELNS_15FloatRoundStyleE2ESI_EENS1_15EpilogueDefaultEEEEEvvEEEEvNT_6ParamsE --------------------------
	.section	.nv.info._ZN7cutlass13device_kernelINS_4gemm6kernel13GemmUniversalIN4cute5tupleIJiiiiEEENS1_10collective13CollectiveMmaINS1_37MainloopSm90TmaGmmaWarpSpecializedFP8ILi28ENS5_IJNS4_1CILi1EEENSA_ILi8EEESB_EEENS1_32KernelTmaWarpSpecializedPingpongEEENS5_IJNSA_ILi64EEESG_SG_EEENS_12float_e5m2_tENS5_IJlSB_lEEESI_SJ_NS4_8TiledMMAINS4_8MMA_AtomIJNS4_4SM904GMMA30MMA_64x64x32_F32E5M2E5M2_SS_TNILNSN_7ScaleInE1ELSP_1EEEEEENS4_6LayoutINS5_IJSB_SB_SB_EEENS5_IJNSA_ILi0EEESU_SU_EEEEENS5_IJNS4_10UnderscoreESX_SX_EEEEENS4_23SM90_TMA_LOAD_MULTICASTENS4_14ComposedLayoutINS4_7SwizzleILi2ELi4ELi3EEENS4_18smem_ptr_flag_bitsILi8EEENSS_INS5_IJSC_SG_EEENS5_IJSG_SB_EEEEEEEvNS4_8identityENS4_13SM90_TMA_LOADES19_vS1A_EENS_8epilogue10collective6detail29Sm90TmaWarpSpecializedAdapterINS1E_15DefaultEpilogueISI_SJ_SJ_NS1D_6thread17LinearCombinationISI_Li1EffLNS1I_9ScaleType4KindE0ELNS_15FloatRoundStyleE2ESI_EENS1_15EpilogueDefaultEEEEEvvEEEEvNT_6ParamsE,"",@"SHT_CUDA_INFO"
	.sectionflags	@""
	.align	4


	//----- nvinfo : EIATTR_CUDA_API_VERSION
	.align		4
        /*0000*/ 	.byte	0x04, 0x37
        /*0002*/ 	.short	(.L_18 - .L_17)
.L_17:
        /*0004*/ 	.word	0x00000082


	//----- nvinfo : EIATTR_KPARAM_INFO
	.align		4
.L_18:
        /*0008*/ 	.byte	0x04, 0x17
        /*000a*/ 	.short	(.L_20 - .L_19)
.L_19:
        /*000c*/ 	.word	0x00000000
        /*0010*/ 	.short	0x0000
        /*0012*/ 	.short	0x0070
        /*0014*/ 	.byte	0x00, 0xf0, 0x01, 0x10


	//----- nvinfo : EIATTR_SPARSE_MMA_MASK
	.align		4
.L_20:
        /*0018*/ 	.byte	0x03, 0x50
        /*001a*/ 	.short	0x0000


	//----- nvinfo : EIATTR_MAXREG_COUNT
	.align		4
        /*001c*/ 	.byte	0x03, 0x1b
        /*001e*/ 	.short	0x00a8


	//----- nvinfo : EIATTR_NUM_BARRIERS
	.align		4
        /*0020*/ 	.byte	0x02, 0x4c
        /*0022*/ 	.byte	0x01
	.zero		1


	//----- nvinfo : EIATTR_MERCURY_ISA_VERSION
	.align		4
        /*0024*/ 	.byte	0x03, 0x5f
        /*0026*/ 	.short	0x0101


	//----- nvinfo : EIATTR_INT_WARP_WIDE_INSTR_OFFSETS
	.align		4
        /*0028*/ 	.byte	0x04, 0x31
        /*002a*/ 	.short	(.L_22 - .L_21)


	//   ....[0]....
.L_21:
        /*002c*/ 	.word	0x00000800


	//   ....[1]....
        /*0030*/ 	.word	0x00000840


	//   ....[2]....
        /*0034*/ 	.word	0x00000970


	//   ....[3]....
        /*0038*/ 	.word	0x000009a0


	//   ....[4]....
        /*003c*/ 	.word	0x000009b0


	//   ....[5]....
        /*0040*/ 	.word	0x000009c0


	//   ....[6]....
        /*0044*/ 	.word	0x00000a40


	//   ....[7]....
        /*0048*/ 	.word	0x00000a90


	//   ....[8]....
        /*004c*/ 	.word	0x00002a20


	//----- nvinfo : EIATTR_COOP_GROUP_MASK_REGIDS
	.align		4
.L_22:
        /*0050*/ 	.byte	0x04, 0x29
        /*0052*/ 	.short	(.L_24 - .L_23)


	//   ....[0]....
.L_23:
        /*0054*/ 	.word	0xffffffff


	//   ....[1]....
        /*0058*/ 	.word	0xffffffff


	//   ....[2]....
        /*005c*/ 	.word	0xffffffff


	//   ....[3]....
        /*0060*/ 	.word	0xffffffff


	//   ....[4]....
        /*0064*/ 	.word	0xffffffff


	//   ....[5]....
        /*0068*/ 	.word	0xffffffff


	//   ....[6]....
        /*006c*/ 	.word	0xffffffff


	//----- nvinfo : EIATTR_COOP_GROUP_INSTR_OFFSETS
	.align		4
.L_24:
        /*0070*/ 	.byte	0x04, 0x28
        /*0072*/ 	.short	(.L_26 - .L_25)


	//   ....[0]....
.L_25:
        /*0074*/ 	.word	0x00000060


	//   ....[1]....
        /*0078*/ 	.word	0x00000070


	//   ....[2]....
        /*007c*/ 	.word	0x00000130


	//   ....[3]....
        /*0080*/ 	.word	0x00000600


	//   ....[4]....
        /*0084*/ 	.word	0x00000640


	//   ....[5]....
        /*0088*/ 	.word	0x000006c0


	//   ....[6]....
        /*008c*/ 	.word	0x00000c00


	//----- nvinfo : EIATTR_REG_RECONFIG
	.align		4
.L_26:
        /*0090*/ 	.byte	0x01, 0x54
	.zero		2


	//----- nvinfo : EIATTR_MBARRIER_INSTR_OFFSETS
	.align		4
        /*0094*/ 	.byte	0x04, 0x39
        /*0096*/ 	.short	(.L_28 - .L_27)


	//   ....[0]....
.L_27:
        /*0098*/ 	.word	0x00000260
        /*009c*/ 	.word	0x000000ff
        /*00a0*/ 	.word	0x00000000
        /*00a4*/ 	.short	0x0100
        /*00a6*/ 	.byte	0x08
	.zero		1


	//   ....[1]....
        /*00a8*/ 	.word	0x00000270
        /*00ac*/ 	.word	0x000000ff
        /*00b0*/ 	.word	0x000000e0
        /*00b4*/ 	.short	0x0100
        /*00b6*/ 	.byte	0x08
	.zero		1


	//   ....[2]....
        /*00b8*/ 	.word	0x00000280
        /*00bc*/ 	.word	0x000000ff
        /*00c0*/ 	.word	0x00000008
        /*00c4*/ 	.short	0x0100
        /*00c6*/ 	.byte	0x08
	.zero		1


	//   ....[3]....
        /*00c8*/ 	.word	0x00000290
        /*00cc*/ 	.word	0x000000ff
        /*00d0*/ 	.word	0x000000e8
        /*00d4*/ 	.short	0x0100
        /*00d6*/ 	.byte	0x08
	.zero		1


	//   ....[4]....
        /*00d8*/ 	.word	0x000002a0
        /*00dc*/ 	.word	0x000000ff
        /*00e0*/ 	.word	0x00000010
        /*00e4*/ 	.short	0x0100
        /*00e6*/ 	.byte	0x08
	.zero		1


	//   ....[5]....
        /*00e8*/ 	.word	0x000002b0
        /*00ec*/ 	.word	0x000000ff
        /*00f0*/ 	.word	0x000000f0
        /*00f4*/ 	.short	0x0100
        /*00f6*/ 	.byte	0x08
	.zero		1


	//   ....[6]....
        /*00f8*/ 	.word	0x000002c0
        /*00fc*/ 	.word	0x000000ff
        /*0100*/ 	.word	0x00000018
        /*0104*/ 	.short	0x0100
        /*0106*/ 	.byte	0x08
	.zero		1


	//   ....[7]....
        /*0108*/ 	.word	0x000002d0
        /*010c*/ 	.word	0x000000ff
        /*0110*/ 	.word	0x000000f8
        /*0114*/ 	.short	0x0100
        /*0116*/ 	.byte	0x08
	.zero		1


	//   ....[8]....
        /*0118*/ 	.word	0x000002e0
        /*011c*/ 	.word	0x000000ff
        /*0120*/ 	.word	0x00000020
        /*0124*/ 	.short	0x0100
        /*0126*/ 	.byte	0x08
	.zero		1


	//   ....[9]....
        /*0128*/ 	.word	0x000002f0
        /*012c*/ 	.word	0x000000ff
        /*0130*/ 	.word	0x00000100
        /*0134*/ 	.short	0x0100
        /*0136*/ 	.byte	0x08
	.zero		1


	//   ....[10]....
        /*0138*/ 	.word	0x00000300
        /*013c*/ 	.word	0x000000ff
        /*0140*/ 	.word	0x00000028
        /*0144*/ 	.short	0x0100
        /*0146*/ 	.byte	0x08
	.zero		1


	//   ....[11]....
        /*0148*/ 	.word	0x00000310
        /*014c*/ 	.word	0x000000ff
        /*0150*/ 	.word	0x00000108
        /*0154*/ 	.short	0x0100
        /*0156*/ 	.byte	0x08
	.zero		1


	//   ....[12]....
        /*0158*/ 	.word	0x00000320
        /*015c*/ 	.word	0x000000ff
        /*0160*/ 	.word	0x00000030
        /*0164*/ 	.short	0x0100
        /*0166*/ 	.byte	0x08
	.zero		1


	//   ....[13]....
        /*0168*/ 	.word	0x00000330
        /*016c*/ 	.word	0x000000ff
        /*0170*/ 	.word	0x00000110
        /*0174*/ 	.short	0x0100
        /*0176*/ 	.byte	0x08
	.zero		1


	//   ....[14]....
        /*0178*/ 	.word	0x00000340
        /*017c*/ 	.word	0x000000ff
        /*0180*/ 	.word	0x00000038
        /*0184*/ 	.short	0x0100
        /*0186*/ 	.byte	0x08
	.zero		1


	//   ....[15]....
        /*0188*/ 	.word	0x00000350
        /*018c*/ 	.word	0x000000ff
        /*0190*/ 	.word	0x00000118
        /*0194*/ 	.short	0x0100
        /*0196*/ 	.byte	0x08
	.zero		1


	//   ....[16]....
        /*0198*/ 	.word	0x00000360
        /*019c*/ 	.word	0x000000ff
        /*01a0*/ 	.word	0x00000040
        /*01a4*/ 	.short	0x0100
        /*01a6*/ 	.byte	0x08
	.zero		1


	//   ....[17]....
        /*01a8*/ 	.word	0x00000370
        /*01ac*/ 	.word	0x000000ff
        /*01b0*/ 	.word	0x00000120
        /*01b4*/ 	.short	0x0100
        /*01b6*/ 	.byte	0x08
	.zero		1


	//   ....[18]....
        /*01b8*/ 	.word	0x00000380
        /*01bc*/ 	.word	0x000000ff
        /*01c0*/ 	.word	0x00000048
        /*01c4*/ 	.short	0x0100
        /*01c6*/ 	.byte	0x08
	.zero		1


	//   ....[19]....
        /*01c8*/ 	.word	0x00000390
        /*01cc*/ 	.word	0x000000ff
        /*01d0*/ 	.word	0x00000128
        /*01d4*/ 	.short	0x0100
        /*01d6*/ 	.byte	0x08
	.zero		1


	//   ....[20]....
        /*01d8*/ 	.word	0x000003a0
        /*01dc*/ 	.word	0x000000ff
        /*01e0*/ 	.word	0x00000050
        /*01e4*/ 	.short	0x0100
        /*01e6*/ 	.byte	0x08
	.zero		1


	//   ....[21]....
        /*01e8*/ 	.word	0x000003b0
        /*01ec*/ 	.word	0x000000ff
        /*01f0*/ 	.word	0x00000130
        /*01f4*/ 	.short	0x0100
        /*01f6*/ 	.byte	0x08
	.zero		1


	//   ....[22]....
        /*01f8*/ 	.word	0x000003c0
        /*01fc*/ 	.word	0x000000ff
        /*0200*/ 	.word	0x00000058
        /*0204*/ 	.short	0x0100
        /*0206*/ 	.byte	0x08
	.zero		1


	//   ....[23]....
        /*0208*/ 	.word	0x000003d0
        /*020c*/ 	.word	0x000000ff
        /*0210*/ 	.word	0x00000138
        /*0214*/ 	.short	0x0100
        /*0216*/ 	.byte	0x08
	.zero		1


	//   ....[24]....
        /*0218*/ 	.word	0x000003e0
        /*021c*/ 	.word	0x000000ff
        /*0220*/ 	.word	0x00000060
        /*0224*/ 	.short	0x0100
        /*0226*/ 	.byte	0x08
	.zero		1


	//   ....[25]....
        /*0228*/ 	.word	0x000003f0
        /*022c*/ 	.word	0x000000ff
        /*0230*/ 	.word	0x00000140
        /*0234*/ 	.short	0x0100
        /*0236*/ 	.byte	0x08
	.zero		1


	//   ....[26]....
        /*0238*/ 	.word	0x00000400
        /*023c*/ 	.word	0x000000ff
        /*0240*/ 	.word	0x00000068
        /*0244*/ 	.short	0x0100
        /*0246*/ 	.byte	0x08
	.zero		1


	//   ....[27]....
        /*0248*/ 	.word	0x00000410
        /*024c*/ 	.word	0x000000ff
        /*0250*/ 	.word	0x00000148
        /*0254*/ 	.short	0x0100
        /*0256*/ 	.byte	0x08
	.zero		1


	//   ....[28]....
        /*0258*/ 	.word	0x00000420
        /*025c*/ 	.word	0x000000ff
        /*0260*/ 	.word	0x00000070
        /*0264*/ 	.short	0x0100
        /*0266*/ 	.byte	0x08
	.zero		1


	//   ....[29]....
        /*0268*/ 	.word	0x00000430
        /*026c*/ 	.word	0x000000ff
        /*0270*/ 	.word	0x00000150
        /*0274*/ 	.short	0x0100
        /*0276*/ 	.byte	0x08
	.zero		1


	//   ....[30]....
        /*0278*/ 	.word	0x00000440
        /*027c*/ 	.word	0x000000ff
        /*0280*/ 	.word	0x00000078
        /*0284*/ 	.short	0x0100
        /*0286*/ 	.byte	0x08
	.zero		1


	//   ....[31]....
        /*0288*/ 	.word	0x00000450
        /*028c*/ 	.word	0x000000ff
        /*0290*/ 	.word	0x00000158
        /*0294*/ 	.short	0x0100
        /*0296*/ 	.byte	0x08
	.zero		1


	//   ....[32]....
        /*0298*/ 	.word	0x00000460
        /*029c*/ 	.word	0x000000ff
        /*02a0*/ 	.word	0x00000080
        /*02a4*/ 	.short	0x0100
        /*02a6*/ 	.byte	0x08
	.zero		1


	//   ....[33]....
        /*02a8*/ 	.word	0x00000470
        /*02ac*/ 	.word	0x000000ff
        /*02b0*/ 	.word	0x00000160
        /*02b4*/ 	.short	0x0100
        /*02b6*/ 	.byte	0x08
	.zero		1


	//   ....[34]....
        /*02b8*/ 	.word	0x00000480
        /*02bc*/ 	.word	0x000000ff
        /*02c0*/ 	.word	0x00000088
        /*02c4*/ 	.short	0x0100
        /*02c6*/ 	.byte	0x08
	.zero		1


	//   ....[35]....
        /*02c8*/ 	.word	0x00000490
        /*02cc*/ 	.word	0x000000ff
        /*02d0*/ 	.word	0x00000168
        /*02d4*/ 	.short	0x0100
        /*02d6*/ 	.byte	0x08
	.zero		1


	//   ....[36]....
        /*02d8*/ 	.word	0x000004a0
        /*02dc*/ 	.word	0x000000ff
        /*02e0*/ 	.word	0x00000090
        /*02e4*/ 	.short	0x0100
        /*02e6*/ 	.byte	0x08
	.zero		1


	//   ....[37]....
        /*02e8*/ 	.word	0x000004b0
        /*02ec*/ 	.word	0x000000ff
        /*02f0*/ 	.word	0x00000170
        /*02f4*/ 	.short	0x0100
        /*02f6*/ 	.byte	0x08
	.zero		1


	//   ....[38]....
        /*02f8*/ 	.word	0x000004c0
        /*02fc*/ 	.word	0x000000ff
        /*0300*/ 	.word	0x00000098
        /*0304*/ 	.short	0x0100
        /*0306*/ 	.byte	0x08
	.zero		1


	//   ....[39]....
        /*0308*/ 	.word	0x000004d0
        /*030c*/ 	.word	0x000000ff
        /*0310*/ 	.word	0x00000178
        /*0314*/ 	.short	0x0100
        /*0316*/ 	.byte	0x08
	.zero		1


	//   ....[40]....
        /*0318*/ 	.word	0x000004e0
        /*031c*/ 	.word	0x000000ff
        /*0320*/ 	.word	0x000000a0
        /*0324*/ 	.short	0x0100
        /*0326*/ 	.byte	0x08
	.zero		1


	//   ....[41]....
        /*0328*/ 	.word	0x000004f0
        /*032c*/ 	.word	0x000000ff
        /*0330*/ 	.word	0x00000180
        /*0334*/ 	.short	0x0100
        /*0336*/ 	.byte	0x08
	.zero		1


	//   ....[42]....
        /*0338*/ 	.word	0x00000500
        /*033c*/ 	.word	0x000000ff
        /*0340*/ 	.word	0x000000a8
        /*0344*/ 	.short	0x0100
        /*0346*/ 	.byte	0x08
	.zero		1


	//   ....[43]....
        /*0348*/ 	.word	0x00000510
        /*034c*/ 	.word	0x000000ff
        /*0350*/ 	.word	0x00000188
        /*0354*/ 	.short	0x0100
        /*0356*/ 	.byte	0x08
	.zero		1


	//   ....[44]....
        /*0358*/ 	.word	0x00000520
        /*035c*/ 	.word	0x000000ff
        /*0360*/ 	.word	0x000000b0
        /*0364*/ 	.short	0x0100
        /*0366*/ 	.byte	0x08
	.zero		1


	//   ....[45]....
        /*0368*/ 	.word	0x00000530
        /*036c*/ 	.word	0x000000ff
        /*0370*/ 	.word	0x00000190
        /*0374*/ 	.short	0x0100
        /*0376*/ 	.byte	0x08
	.zero		1


	//   ....[46]....
        /*0378*/ 	.word	0x00000540
        /*037c*/ 	.word	0x000000ff
        /*0380*/ 	.word	0x000000b8
        /*0384*/ 	.short	0x0100
        /*0386*/ 	.byte	0x08
	.zero		1


	//   ....[47]....
        /*0388*/ 	.word	0x00000550
        /*038c*/ 	.word	0x000000ff
        /*0390*/ 	.word	0x00000198
        /*0394*/ 	.short	0x0100
        /*0396*/ 	.byte	0x08
	.zero		1


	//   ....[48]....
        /*0398*/ 	.word	0x00000560
        /*039c*/ 	.word	0x000000ff
        /*03a0*/ 	.word	0x000000c0
        /*03a4*/ 	.short	0x0100
        /*03a6*/ 	.byte	0x08
	.zero		1


	//   ....[49]....
        /*03a8*/ 	.word	0x00000570
        /*03ac*/ 	.word	0x000000ff
        /*03b0*/ 	.word	0x000001a0
        /*03b4*/ 	.short	0x0100
        /*03b6*/ 	.byte	0x08
	.zero		1


	//   ....[50]....
        /*03b8*/ 	.word	0x00000580
        /*03bc*/ 	.word	0x000000ff
        /*03c0*/ 	.word	0x000000c8
        /*03c4*/ 	.short	0x0100
        /*03c6*/ 	.byte	0x08
	.zero		1


	//   ....[51]....
        /*03c8*/ 	.word	0x00000590
        /*03cc*/ 	.word	0x000000ff
        /*03d0*/ 	.word	0x000001a8
        /*03d4*/ 	.short	0x0100
        /*03d6*/ 	.byte	0x08
	.zero		1


	//   ....[52]....
        /*03d8*/ 	.word	0x000005a0
        /*03dc*/ 	.word	0x000000ff
        /*03e0*/ 	.word	0x000000d0
        /*03e4*/ 	.short	0x0100
        /*03e6*/ 	.byte	0x08
	.zero		1


	//   ....[53]....
        /*03e8*/ 	.word	0x000005b0
        /*03ec*/ 	.word	0x000000ff
        /*03f0*/ 	.word	0x000001b0
        /*03f4*/ 	.short	0x0100
        /*03f6*/ 	.byte	0x08
	.zero		1


	//   ....[54]....
        /*03f8*/ 	.word	0x000005c0
        /*03fc*/ 	.word	0x000000ff
        /*0400*/ 	.word	0x000000d8
        /*0404*/ 	.short	0x0100
        /*0406*/ 	.byte	0x08
	.zero		1


	//   ....[55]....
        /*0408*/ 	.word	0x000005d0
        /*040c*/ 	.word	0x000000ff
        /*0410*/ 	.word	0x000001b8
        /*0414*/ 	.short	0x0100
        /*0416*/ 	.byte	0x08
	.zero		1


	//   ....[56]....
        /*0418*/ 	.word	0x00000ac0
        /*041c*/ 	.word	0x000000ff
        /*0420*/ 	.word	0x000001f0
        /*0424*/ 	.short	0x0100
        /*0426*/ 	.byte	0x08
	.zero		1


	//   ....[57]....
        /*0428*/ 	.word	0x00000b50
        /*042c*/ 	.word	0x000000ff
        /*0430*/ 	.word	0x000001f8
        /*0434*/ 	.short	0x0100
        /*0436*/ 	.byte	0x08
	.zero		1


	//   ....[58]....
        /*0438*/ 	.word	0x00000b80
        /*043c*/ 	.word	0x000000ff
        /*0440*/ 	.word	0x000001d0
        /*0444*/ 	.short	0x0100
        /*0446*/ 	.byte	0x09
	.zero		1


	//   ....[59]....
        /*0448*/ 	.word	0x00000b90
        /*044c*/ 	.word	0x000000ff
        /*0450*/ 	.word	0x000001d8
        /*0454*/ 	.short	0x0100
        /*0456*/ 	.byte	0x09
	.zero		1


	//   ....[60]....
        /*0458*/ 	.word	0x00000ba0
        /*045c*/ 	.word	0x000000ff
        /*0460*/ 	.word	0x000001e0
        /*0464*/ 	.short	0x0100
        /*0466*/ 	.byte	0x09
	.zero		1


	//   ....[61]....
        /*0468*/ 	.word	0x00000bb0
        /*046c*/ 	.word	0x000000ff
        /*0470*/ 	.word	0x000001e8
        /*0474*/ 	.short	0x0100
        /*0476*/ 	.byte	0x09
	.zero		1


	//   ....[62]....
        /*0478*/ 	.word	0x00001990
        /*047c*/ 	.word	0x000000ff
        /*0480*/ 	.word	0xfffffff8
        /*0484*/ 	.short	0x010a
        /*0486*/ 	.byte	0x0f
	.zero		1


	//   ....[63]....
        /*0488*/ 	.word	0x00001c70
        /*048c*/ 	.word	0x000000ff
        /*0490*/ 	.word	0x00000000
        /*0494*/ 	.short	0x010a
        /*0496*/ 	.byte	0x06
	.zero		1


	//   ....[64]....
        /*0498*/ 	.word	0x00001cb0
        /*049c*/ 	.word	0x000000ff
        /*04a0*/ 	.word	0x00000000
        /*04a4*/ 	.short	0x010a
        /*04a6*/ 	.byte	0x06
	.zero		1


	//   ....[65]....
        /*04a8*/ 	.word	0x00002230
        /*04ac*/ 	.word	0x000000ff
        /*04b0*/ 	.word	0x00000000
        /*04b4*/ 	.short	0x010a
        /*04b6*/ 	.byte	0x09
	.zero		1


	//   ....[66]....
        /*04b8*/ 	.word	0x00002270
        /*04bc*/ 	.word	0x000000ff
        /*04c0*/ 	.word	0x00000000
        /*04c4*/ 	.short	0x010a
        /*04c6*/ 	.byte	0x09
	.zero		1


	//   ....[67]....
        /*04c8*/ 	.word	0x00002650
        /*04cc*/ 	.word	0x00000013
        /*04d0*/ 	.word	0x00000000
        /*04d4*/ 	.short	0x0101
        /*04d6*/ 	.byte	0x3f
	.zero		1


	//   ....[68]....
        /*04d8*/ 	.word	0x000029c0
        /*04dc*/ 	.word	0x0000000f
        /*04e0*/ 	.word	0x00000000
        /*04e4*/ 	.short	0x0101
        /*04e6*/ 	.byte	0x17
	.zero		1


	//   ....[69]....
        /*04e8*/ 	.word	0x00002ad0
        /*04ec*/ 	.word	0x0000000f
        /*04f0*/ 	.word	0x00000000
        /*04f4*/ 	.short	0x0101
        /*04f6*/ 	.byte	0x3f
	.zero		1


	//   ....[70]....
        /*04f8*/ 	.word	0x00002b80
        /*04fc*/ 	.word	0x000000ff
        /*0500*/ 	.word	0x00000008
        /*0504*/ 	.short	0x010a
        /*0506*/ 	.byte	0x0f
	.zero		1


	//   ....[71]....
        /*0508*/ 	.word	0x000053e0
        /*050c*/ 	.word	0x00000004
        /*0510*/ 	.word	0x00000000
        /*0514*/ 	.short	0x0101
        /*0516*/ 	.byte	0x17
	.zero		1


	//   ....[72]....
        /*0518*/ 	.word	0x00005d00
        /*051c*/ 	.word	0x00000013
        /*0520*/ 	.word	0x000000e0
        /*0524*/ 	.short	0x010a
        /*0526*/ 	.byte	0x3f
	.zero		1


	//   ....[73]....
        /*0528*/ 	.word	0x000060b0
        /*052c*/ 	.word	0x00000004
        /*0530*/ 	.word	0x000001f8
        /*0534*/ 	.short	0x0101
        /*0536*/ 	.byte	0x3f
	.zero		1


	//   ....[74]....
        /*0538*/ 	.word	0x000067e0
        /*053c*/ 	.word	0x00000005
        /*0540*/ 	.word	0x00000000
        /*0544*/ 	.short	0x010a
        /*0546*/ 	.byte	0x3f
	.zero		1


	//   ....[75]....
        /*0548*/ 	.word	0x00006860
        /*054c*/ 	.word	0x00000007
        /*0550*/ 	.word	0x00000000
        /*0554*/ 	.short	0x010a
        /*0556*/ 	.byte	0x3f
	.zero		1


	//   ....[76]....
        /*0558*/ 	.word	0x000068f0
        /*055c*/ 	.word	0x00000006
        /*0560*/ 	.word	0x00000000
        /*0564*/ 	.short	0x010a
        /*0566*/ 	.byte	0x3f
	.zero		1


	//   ....[77]....
        /*0568*/ 	.word	0x00006980
        /*056c*/ 	.word	0x00000009
        /*0570*/ 	.word	0x00000000
        /*0574*/ 	.short	0x010a
        /*0576*/ 	.byte	0x3f
	.zero		1


	//   ....[78]....
        /*0578*/ 	.word	0x00006a10
        /*057c*/ 	.word	0x00000006
        /*0580*/ 	.word	0x00000000
        /*0584*/ 	.short	0x010a
        /*0586*/ 	.byte	0x3f
	.zero		1


	//   ....[79]....
        /*0588*/ 	.word	0x00006aa0
        /*058c*/ 	.word	0x00000009
        /*0590*/ 	.word	0x00000000
        /*0594*/ 	.short	0x010a
        /*0596*/ 	.byte	0x3f
	.zero		1


	//   ....[80]....
        /*0598*/ 	.word	0x00006b30
        /*059c*/ 	.word	0x00000006
        /*05a0*/ 	.word	0x00000000
        /*05a4*/ 	.short	0x010a
        /*05a6*/ 	.byte	0x3f
	.zero		1


	//   ....[81]....
        /*05a8*/ 	.word	0x00006bc0
        /*05ac*/ 	.word	0x00000009
        /*05b0*/ 	.word	0x00000000
        /*05b4*/ 	.short	0x010a
        /*05b6*/ 	.byte	0x3f
	.zero		1


	//   ....[82]....
        /*05b8*/ 	.word	0x00006c50
        /*05bc*/ 	.word	0x00000006
        /*05c0*/ 	.word	0x00000000
        /*05c4*/ 	.short	0x010a
        /*05c6*/ 	.byte	0x3f
	.zero		1


	//   ....[83]....
        /*05c8*/ 	.word	0x00006ce0
        /*05cc*/ 	.word	0x00000009
        /*05d0*/ 	.word	0x00000000
        /*05d4*/ 	.short	0x010a
        /*05d6*/ 	.byte	0x3f
	.zero		1


	//   ....[84]....
        /*05d8*/ 	.word	0x00006d70
        /*05dc*/ 	.word	0x00000006
        /*05e0*/ 	.word	0x00000000
        /*05e4*/ 	.short	0x010a
        /*05e6*/ 	.byte	0x3f
	.zero		1


	//   ....[85]....
        /*05e8*/ 	.word	0x00006e00
        /*05ec*/ 	.word	0x00000009
        /*05f0*/ 	.word	0x00000000
        /*05f4*/ 	.short	0x010a
        /*05f6*/ 	.byte	0x3f
	.zero		1


	//   ....[86]....
        /*05f8*/ 	.word	0x00006e90
        /*05fc*/ 	.word	0x00000006
        /*0600*/ 	.word	0x00000000
        /*0604*/ 	.short	0x010a
        /*0606*/ 	.byte	0x3f
	.zero		1


	//   ....[87]....
        /*0608*/ 	.word	0x00006f20
        /*060c*/ 	.word	0x00000009
        /*0610*/ 	.word	0x00000000
        /*0614*/ 	.short	0x010a
        /*0616*/ 	.byte	0x3f
	.zero		1


	//   ....[88]....
        /*0618*/ 	.word	0x00006fb0
        /*061c*/ 	.word	0x00000006
        /*0620*/ 	.word	0x00000000
        /*0624*/ 	.short	0x010a
        /*0626*/ 	.byte	0x3f
	.zero		1


	//   ....[89]....
        /*0628*/ 	.word	0x00007040
        /*062c*/ 	.word	0x00000009
        /*0630*/ 	.word	0x00000000
        /*0634*/ 	.short	0x010a
        /*0636*/ 	.byte	0x3f
	.zero		1


	//   ....[90]....
        /*0638*/ 	.word	0x000070d0
        /*063c*/ 	.word	0x00000006
        /*0640*/ 	.word	0x00000000
        /*0644*/ 	.short	0x010a
        /*0646*/ 	.byte	0x3f
	.zero		1


	//   ....[91]....
        /*0648*/ 	.word	0x00007160
        /*064c*/ 	.word	0x00000009
        /*0650*/ 	.word	0x00000000
        /*0654*/ 	.short	0x010a
        /*0656*/ 	.byte	0x3f
	.zero		1


	//   ....[92]....
        /*0658*/ 	.word	0x000071f0
        /*065c*/ 	.word	0x00000006
        /*0660*/ 	.word	0x00000000
        /*0664*/ 	.short	0x010a
        /*0666*/ 	.byte	0x3f
	.zero		1


	//   ....[93]....
        /*0668*/ 	.word	0x00007280
        /*066c*/ 	.word	0x00000009
        /*0670*/ 	.word	0x00000000
        /*0674*/ 	.short	0x010a
        /*0676*/ 	.byte	0x3f
	.zero		1


	//   ....[94]....
        /*0678*/ 	.word	0x00007310
        /*067c*/ 	.word	0x00000006
        /*0680*/ 	.word	0x00000000
        /*0684*/ 	.short	0x010a
        /*0686*/ 	.byte	0x3f
	.zero		1


	//   ....[95]....
        /*0688*/ 	.word	0x000073a0
        /*068c*/ 	.word	0x00000009
        /*0690*/ 	.word	0x00000000
        /*0694*/ 	.short	0x010a
        /*0696*/ 	.byte	0x3f
	.zero		1


	//   ....[96]....
        /*0698*/ 	.word	0x00007430
        /*069c*/ 	.word	0x00000006
        /*06a0*/ 	.word	0x00000000
        /*06a4*/ 	.short	0x010a
        /*06a6*/ 	.byte	0x3f
	.zero		1


	//   ....[97]....
        /*06a8*/ 	.word	0x000074c0
        /*06ac*/ 	.word	0x00000009
        /*06b0*/ 	.word	0x00000000
        /*06b4*/ 	.short	0x010a
        /*06b6*/ 	.byte	0x3f
	.zero		1


	//   ....[98]....
        /*06b8*/ 	.word	0x00007550
        /*06bc*/ 	.word	0x00000006
        /*06c0*/ 	.word	0x00000000
        /*06c4*/ 	.short	0x010a
        /*06c6*/ 	.byte	0x3f
	.zero		1


	//   ....[99]....
        /*06c8*/ 	.word	0x000075e0
        /*06cc*/ 	.word	0x00000009
        /*06d0*/ 	.word	0x00000000
        /*06d4*/ 	.short	0x010a
        /*06d6*/ 	.byte	0x3f
	.zero		1


	//   ....[100]....
        /*06d8*/ 	.word	0x00007670
        /*06dc*/ 	.word	0x00000006
        /*06e0*/ 	.word	0x00000000
        /*06e4*/ 	.short	0x010a
        /*06e6*/ 	.byte	0x3f
	.zero		1


	//   ....[101]....
        /*06e8*/ 	.word	0x00007700
        /*06ec*/ 	.word	0x00000003
        /*06f0*/ 	.word	0x00000000
        /*06f4*/ 	.short	0x010a
        /*06f6*/ 	.byte	0x3f
	.zero		1


	//   ....[102]....
        /*06f8*/ 	.word	0x00007770
        /*06fc*/ 	.word	0x0000000f
        /*0700*/ 	.word	0xfffffff8
        /*0704*/ 	.short	0x010a
        /*0706*/ 	.byte	0x3f
	.zero		1


	//   ....[103]....
        /*0708*/ 	.word	0x000077d0
        /*070c*/ 	.word	0x0000000f
        /*0710*/ 	.word	0x00000000
        /*0714*/ 	.short	0x010a
        /*0716*/ 	.byte	0x3f
	.zero		1


	//   ....[104]....
        /*0718*/ 	.word	0x00007830
        /*071c*/ 	.word	0x00000013
        /*0720*/ 	.word	0x00000000
        /*0724*/ 	.short	0x010a
        /*0726*/ 	.byte	0x3f
	.zero		1


	//   ....[105]....
        /*0728*/ 	.word	0x00007890
        /*072c*/ 	.word	0x0000000f
        /*0730*/ 	.word	0x00000008
        /*0734*/ 	.short	0x010a
        /*0736*/ 	.byte	0x3f
	.zero		1


	//   ....[106]....
        /*0738*/ 	.word	0x00007960
        /*073c*/ 	.word	0x00000013
        /*0740*/ 	.word	0x000000e0
        /*0744*/ 	.short	0x010a
        /*0746*/ 	.byte	0x3f
	.zero		1


	//   ....[107]....
        /*0748*/ 	.word	0x00007a40
        /*074c*/ 	.word	0x00000005
        /*0750*/ 	.word	0x00000000
        /*0754*/ 	.short	0x010a
        /*0756*/ 	.byte	0x3f
	.zero		1


	//   ....[108]....
        /*0758*/ 	.word	0x00007a90
        /*075c*/ 	.word	0x00000007
        /*0760*/ 	.word	0x00000000
        /*0764*/ 	.short	0x010a
        /*0766*/ 	.byte	0x3f
	.zero		1


	//   ....[109]....
        /*0768*/ 	.word	0x00007ae0
        /*076c*/ 	.word	0x00000006
        /*0770*/ 	.word	0x00000000
        /*0774*/ 	.short	0x010a
        /*0776*/ 	.byte	0x3f
	.zero		1


	//   ....[110]....
        /*0778*/ 	.word	0x00007b30
        /*077c*/ 	.word	0x00000009
        /*0780*/ 	.word	0x00000000
        /*0784*/ 	.short	0x010a
        /*0786*/ 	.byte	0x3f
	.zero		1


	//   ....[111]....
        /*0788*/ 	.word	0x00007b80
        /*078c*/ 	.word	0x00000006
        /*0790*/ 	.word	0x00000000
        /*0794*/ 	.short	0x010a
        /*0796*/ 	.byte	0x3f
	.zero		1


	//   ....[112]....
        /*0798*/ 	.word	0x00007bd0
        /*079c*/ 	.word	0x00000009
        /*07a0*/ 	.word	0x00000000
        /*07a4*/ 	.short	0x010a
        /*07a6*/ 	.byte	0x3f
	.zero		1


	//   ....[113]....
        /*07a8*/ 	.word	0x00007c20
        /*07ac*/ 	.word	0x00000006
        /*07b0*/ 	.word	0x00000000
        /*07b4*/ 	.short	0x010a
        /*07b6*/ 	.byte	0x3f
	.zero		1


	//   ....[114]....
        /*07b8*/ 	.word	0x00007c70
        /*07bc*/ 	.word	0x00000009
        /*07c0*/ 	.word	0x00000000
        /*07c4*/ 	.short	0x010a
        /*07c6*/ 	.byte	0x3f
	.zero		1


	//   ....[115]....
        /*07c8*/ 	.word	0x00007cc0
        /*07cc*/ 	.word	0x00000006
        /*07d0*/ 	.word	0x00000000
        /*07d4*/ 	.short	0x010a
        /*07d6*/ 	.byte	0x3f
	.zero		1


	//   ....[116]....
        /*07d8*/ 	.word	0x00007d10
        /*07dc*/ 	.word	0x00000009
        /*07e0*/ 	.word	0x00000000
        /*07e4*/ 	.short	0x010a
        /*07e6*/ 	.byte	0x3f
	.zero		1


	//   ....[117]....
        /*07e8*/ 	.word	0x00007d60
        /*07ec*/ 	.word	0x00000006
        /*07f0*/ 	.word	0x00000000
        /*07f4*/ 	.short	0x010a
        /*07f6*/ 	.byte	0x3f
	.zero		1


	//   ....[118]....
        /*07f8*/ 	.word	0x00007db0
        /*07fc*/ 	.word	0x00000009
        /*0800*/ 	.word	0x00000000
        /*0804*/ 	.short	0x010a
        /*0806*/ 	.byte	0x3f
	.zero		1


	//   ....[119]....
        /*0808*/ 	.word	0x00007e00
        /*080c*/ 	.word	0x00000006
        /*0810*/ 	.word	0x00000000
        /*0814*/ 	.short	0x010a
        /*0816*/ 	.byte	0x3f
	.zero		1


	//   ....[120]....
        /*0818*/ 	.word	0x00007e50
        /*081c*/ 	.word	0x00000009
        /*0820*/ 	.word	0x00000000
        /*0824*/ 	.short	0x010a
        /*0826*/ 	.byte	0x3f
	.zero		1


	//   ....[121]....
        /*0828*/ 	.word	0x00007ea0
        /*082c*/ 	.word	0x00000006
        /*0830*/ 	.word	0x00000000
        /*0834*/ 	.short	0x010a
        /*0836*/ 	.byte	0x3f
	.zero		1


	//   ....[122]....
        /*0838*/ 	.word	0x00007ef0
        /*083c*/ 	.word	0x00000009
        /*0840*/ 	.word	0x00000000
        /*0844*/ 	.short	0x010a
        /*0846*/ 	.byte	0x3f
	.zero		1


	//   ....[123]....
        /*0848*/ 	.word	0x00007f40
        /*084c*/ 	.word	0x00000006
        /*0850*/ 	.word	0x00000000
        /*0854*/ 	.short	0x010a
        /*0856*/ 	.byte	0x3f
	.zero		1


	//   ....[124]....
        /*0858*/ 	.word	0x00007f90
        /*085c*/ 	.word	0x00000009
        /*0860*/ 	.word	0x00000000
        /*0864*/ 	.short	0x010a
        /*0866*/ 	.byte	0x3f
	.zero		1


	//   ....[125]....
        /*0868*/ 	.word	0x00007fe0
        /*086c*/ 	.word	0x00000006
        /*0870*/ 	.word	0x00000000
        /*0874*/ 	.short	0x010a
        /*0876*/ 	.byte	0x3f
	.zero		1


	//   ....[126]....
        /*0878*/ 	.word	0x00008030
        /*087c*/ 	.word	0x00000009
        /*0880*/ 	.word	0x00000000
        /*0884*/ 	.short	0x010a
        /*0886*/ 	.byte	0x3f
	.zero		1


	//   ....[127]....
        /*0888*/ 	.word	0x00008080
        /*088c*/ 	.word	0x00000006
        /*0890*/ 	.word	0x00000000
        /*0894*/ 	.short	0x010a
        /*0896*/ 	.byte	0x3f
	.zero		1


	//   ....[128]....
        /*0898*/ 	.word	0x000080d0
        /*089c*/ 	.word	0x00000009
        /*08a0*/ 	.word	0x00000000
        /*08a4*/ 	.short	0x010a
        /*08a6*/ 	.byte	0x3f
	.zero		1


	//   ....[129]....
        /*08a8*/ 	.word	0x00008120
        /*08ac*/ 	.word	0x00000006
        /*08b0*/ 	.word	0x00000000
        /*08b4*/ 	.short	0x010a
        /*08b6*/ 	.byte	0x3f
	.zero		1


	//   ....[130]....
        /*08b8*/ 	.word	0x00008170
        /*08bc*/ 	.word	0x00000009
        /*08c0*/ 	.word	0x00000000
        /*08c4*/ 	.short	0x010a
        /*08c6*/ 	.byte	0x3f
	.zero		1


	//   ....[131]....
        /*08c8*/ 	.word	0x000081c0
        /*08cc*/ 	.word	0x00000006
        /*08d0*/ 	.word	0x00000000
        /*08d4*/ 	.short	0x010a
        /*08d6*/ 	.byte	0x3f
	.zero		1


	//   ....[132]....
        /*08d8*/ 	.word	0x00008210
        /*08dc*/ 	.word	0x00000009
        /*08e0*/ 	.word	0x00000000
        /*08e4*/ 	.short	0x010a
        /*08e6*/ 	.byte	0x3f
	.zero		1


	//   ....[133]....
        /*08e8*/ 	.word	0x00008260
        /*08ec*/ 	.word	0x00000006
        /*08f0*/ 	.word	0x00000000
        /*08f4*/ 	.short	0x010a
        /*08f6*/ 	.byte	0x3f
	.zero		1


	//----- nvinfo : EIATTR_NUM_MBARRIERS
	.align		4
.L_28:
        /*08f8*/ 	.byte	0x03, 0x38
        /*08fa*/ 	.short	0x003e


	//----- nvinfo : EIATTR_EXIT_INSTR_OFFSETS
	.align		4
        /*08fc*/ 	.byte	0x04, 0x1c
        /*08fe*/ 	.short	(.L_30 - .L_29)


	//   ....[0]....
.L_29:
        /*0900*/ 	.word	0x00001650


	//   ....[1]....
        /*0904*/ 	.word	0x000016b0


	//   ....[2]....
        /*0908*/ 	.word	0x000059f0


	//   ....[3]....
        /*090c*/ 	.word	0x00005a20


	//   ....[4]....
        /*0910*/ 	.word	0x00007750


	//----- nvinfo : EIATTR_MAX_THREADS
	.align		4
.L_30:
        /*0914*/ 	.byte	0x04, 0x05
        /*0916*/ 	.short	(.L_32 - .L_31)
.L_31:
        /*0918*/ 	.word	0x00000180
        /*091c*/ 	.word	0x00000001
        /*0920*/ 	.word	0x00000001


	//----- nvinfo : EIATTR_CRS_STACK_SIZE
	.align		4
.L_32:
        /*0924*/ 	.byte	0x04, 0x1e
        /*0926*/ 	.short	(.L_34 - .L_33)
.L_33:
        /*0928*/ 	.word	0x00000000


	//----- nvinfo : EIATTR_CBANK_PARAM_SIZE
	.align		4
.L_34:
        /*092c*/ 	.byte	0x03, 0x19
        /*092e*/ 	.short	0x0470


	//----- nvinfo : EIATTR_PARAM_CBANK
	.align		4
        /*0930*/ 	.byte	0x04, 0x0a
        /*0932*/ 	.short	(.L_36 - .L_35)
	.align		4
.L_35:
        /*0934*/ 	.word	index@(.nv.constant0._ZN7cutlass13device_kernelINS_4gemm6kernel13GemmUniversalIN4cute5tupleIJiiiiEEENS1_10collective13CollectiveMmaINS1_37MainloopSm90TmaGmmaWarpSpecializedFP8ILi28ENS5_IJNS4_1CILi1EEENSA_ILi8EEESB_EEENS1_32KernelTmaWarpSpecializedPingpongEEENS5_IJNSA_ILi64EEESG_SG_EEENS_12float_e5m2_tENS5_IJlSB_lEEESI_SJ_NS4_8TiledMMAINS4_8MMA_AtomIJNS4_4SM904GMMA30MMA_64x64x32_F32E5M2E5M2_SS_TNILNSN_7ScaleInE1ELSP_1EEEEEENS4_6LayoutINS5_IJSB_SB_SB_EEENS5_IJNSA_ILi0EEESU_SU_EEEEENS5_IJNS4_10UnderscoreESX_SX_EEEEENS4_23SM90_TMA_LOAD_MULTICASTENS4_14ComposedLayoutINS4_7SwizzleILi2ELi4ELi3EEENS4_18smem_ptr_flag_bitsILi8EEENSS_INS5_IJSC_SG_EEENS5_IJSG_SB_EEEEEEEvNS4_8identityENS4_13SM90_TMA_LOADES19_vS1A_EENS_8epilogue10collective6detail29Sm90TmaWarpSpecializedAdapterINS1E_15DefaultEpilogueISI_SJ_SJ_NS1D_6thread17LinearCombinationISI_Li1EffLNS1I_9ScaleType4KindE0ELNS_15FloatRoundStyleE2ESI_EENS1_15EpilogueDefaultEEEEEvvEEEEvNT_6ParamsE)
        /*0938*/ 	.short	0x0210
        /*093a*/ 	.short	0x0470


	//----- nvinfo : EIATTR_SW_WAR
	.align		4
.L_36:
        /*093c*/ 	.byte	0x04, 0x36
        /*093e*/ 	.short	(.L_38 - .L_37)
.L_37:
        /*0940*/ 	.word	0x00000008
.L_38:


//--------------------- .nv.callgraph             --------------------------
	.section	.nv.callgraph,"",@"SHT_CUDA_CALLGRAPH"
	.align	4
	.sectionentsize	8
	.align		4
        /*0000*/ 	.word	0x00000000
	.align		4
        /*0004*/ 	.word	0xffffffff
	.align		4
        /*0008*/ 	.word	0x00000000
	.align		4
        /*000c*/ 	.word	0xfffffffe
	.align		4
        /*0010*/ 	.word	0x00000000
	.align		4
        /*0014*/ 	.word	0xfffffffd
	.align		4
        /*0018*/ 	.word	0x00000000
	.align		4
        /*001c*/ 	.word	0xfffffffc


//--------------------- .nv.constant4             --------------------------
	.section	.nv.constant4,"a",@progbits
	.align	8
	.align		8
.nv.constant4:
        /*0000*/ 	.dword	_ZN40_INTERNAL_0b2b3e25_4_k_cu_698b63d8_267164cuda3std3__45__cpo5beginE
	.align		8
        /*0008*/ 	.dword	_ZN40_INTERNAL_0b2b3e25_4_k_cu_698b63d8_267164cuda3std3__45__cpo3endE
	.align		8
        /*0010*/ 	.dword	_ZN40_INTERNAL_0b2b3e25_4_k_cu_698b63d8_267164cuda3std3__45__cpo6cbeginE
	.align		8
        /*0018*/ 	.dword	_ZN40_INTERNAL_0b2b3e25_4_k_cu_698b63d8_267164cuda3std3__45__cpo4cendE
	.align		8
        /*0020*/ 	.dword	_ZN40_INTERNAL_0b2b3e25_4_k_cu_698b63d8_267164cuda3std3__442_GLOBAL__N__0b2b3e25_4_k_cu_698b63d8_267166ignoreE
	.align		8
        /*0028*/ 	.dword	_ZN40_INTERNAL_0b2b3e25_4_k_cu_698b63d8_267164cuda3std3__419piecewise_constructE
	.align		8
        /*0030*/ 	.dword	_ZN40_INTERNAL_0b2b3e25_4_k_cu_698b63d8_267164cuda3std3__48in_placeE
	.align		8
        /*0038*/ 	.dword	_ZN40_INTERNAL_0b2b3e25_4_k_cu_698b63d8_267164cuda3std6ranges3__45__cpo4swapE
	.align		8
        /*0040*/ 	.dword	_ZN40_INTERNAL_0b2b3e25_4_k_cu_698b63d8_267164cuda3std6ranges3__45__cpo9iter_moveE
	.align		8
        /*0048*/ 	.dword	_ZN40_INTERNAL_0b2b3e25_4_k_cu_698b63d8_267164cute7productE
	.align		8
        /*0050*/ 	.dword	_ZN40_INTERNAL_0b2b3e25_4_k_cu_698b63d8_267164cute1_E


//--------------------- .text._ZN7cutlass13device_kernelINS_4gemm6kernel13GemmUniversalIN4cute5tupleIJiiiiEEENS1_10collective13CollectiveMmaINS1_37MainloopSm90TmaGmmaWarpSpecializedFP8ILi28ENS5_IJNS4_1CILi1EEENSA_ILi8EEESB_EEENS1_32KernelTmaWarpSpecializedPingpongEEENS5_IJNSA_ILi64EEESG_SG_EEENS_12float_e5m2_tENS5_IJlSB_lEEESI_SJ_NS4_8TiledMMAINS4_8MMA_AtomIJNS4_4SM904GMMA30MMA_64x64x32_F32E5M2E5M2_SS_TNILNSN_7ScaleInE1ELSP_1EEEEEENS4_6LayoutINS5_IJSB_SB_SB_EEENS5_IJNSA_ILi0EEESU_SU_EEEEENS5_IJNS4_10UnderscoreESX_SX_EEEEENS4_23SM90_TMA_LOAD_MULTICASTENS4_14ComposedLayoutINS4_7SwizzleILi2ELi4ELi3EEENS4_18smem_ptr_flag_bitsILi8EEENSS_INS5_IJSC_SG_EEENS5_IJSG_SB_EEEEEEEvNS4_8identityENS4_13SM90_TMA_LOADES19_vS1A_EENS_8epilogue10collective6detail29Sm90TmaWarpSpecializedAdapterINS1E_15DefaultEpilogueISI_SJ_SJ_NS1D_6thread17LinearCombinationISI_Li1EffLNS1I_9ScaleType4KindE0ELNS_15FloatRoundStyleE2ESI_EENS1_15EpilogueDefaultEEEEEvvEEEEvNT_6ParamsE --------------------------
	.section	.text._ZN7cutlass13device_kernelINS_4gemm6kernel13GemmUniversalIN4cute5tupleIJiiiiEEENS1_10collective13CollectiveMmaINS1_37MainloopSm90TmaGmmaWarpSpecializedFP8ILi28ENS5_IJNS4_1CILi1EEENSA_ILi8EEESB_EEENS1_32KernelTmaWarpSpecializedPingpongEEENS5_IJNSA_ILi64EEESG_SG_EEENS_12float_e5m2_tENS5_IJlSB_lEEESI_SJ_NS4_8TiledMMAINS4_8MMA_AtomIJNS4_4SM904GMMA30MMA_64x64x32_F32E5M2E5M2_SS_TNILNSN_7ScaleInE1ELSP_1EEEEEENS4_6LayoutINS5_IJSB_SB_SB_EEENS5_IJNSA_ILi0EEESU_SU_EEEEENS5_IJNS4_10UnderscoreESX_SX_EEEEENS4_23SM90_TMA_LOAD_MULTICASTENS4_14ComposedLayoutINS4_7SwizzleILi2ELi4ELi3EEENS4_18smem_ptr_flag_bitsILi8EEENSS_INS5_IJSC_SG_EEENS5_IJSG_SB_EEEEEEEvNS4_8identityENS4_13SM90_TMA_LOADES19_vS1A_EENS_8epilogue10collective6detail29Sm90TmaWarpSpecializedAdapterINS1E_15DefaultEpilogueISI_SJ_SJ_NS1D_6thread17LinearCombinationISI_Li1EffLNS1I_9ScaleType4KindE0ELNS_15FloatRoundStyleE2ESI_EENS1_15EpilogueDefaultEEEEEvvEEEEvNT_6ParamsE,"ax",@progbits
	.align	128
.text._ZN7cutlass13device_kernelINS_4gemm6kernel13GemmUniversalIN4cute5tupleIJiiiiEEENS1_10collective13CollectiveMmaINS1_37MainloopSm90TmaGmmaWarpSpecializedFP8ILi28ENS5_IJNS4_1CILi1EEENSA_ILi8EEESB_EEENS1_32KernelTmaWarpSpecializedPingpongEEENS5_IJNSA_ILi64EEESG_SG_EEENS_12float_e5m2_tENS5_IJlSB_lEEESI_SJ_NS4_8TiledMMAINS4_8MMA_AtomIJNS4_4SM904GMMA30MMA_64x64x32_F32E5M2E5M2_SS_TNILNSN_7ScaleInE1ELSP_1EEEEEENS4_6LayoutINS5_IJSB_SB_SB_EEENS5_IJNSA_ILi0EEESU_SU_EEEEENS5_IJNS4_10UnderscoreESX_SX_EEEEENS4_23SM90_TMA_LOAD_MULTICASTENS4_14ComposedLayoutINS4_7SwizzleILi2ELi4ELi3EEENS4_18smem_ptr_flag_bitsILi8EEENSS_INS5_IJSC_SG_EEENS5_IJSG_SB_EEEEEEEvNS4_8identityENS4_13SM90_TMA_LOADES19_vS1A_EENS_8epilogue10collective6detail29Sm90TmaWarpSpecializedAdapterINS1E_15DefaultEpilogueISI_SJ_SJ_NS1D_6thread17LinearCombinationISI_Li1EffLNS1I_9ScaleType4KindE0ELNS_15FloatRoundStyleE2ESI_EENS1_15EpilogueDefaultEEEEEvvEEEEvNT_6ParamsE:
        .type           _ZN7cutlass13device_kernelINS_4gemm6kernel13GemmUniversalIN4cute5tupleIJiiiiEEENS1_10collective13CollectiveMmaINS1_37MainloopSm90TmaGmmaWarpSpecializedFP8ILi28ENS5_IJNS4_1CILi1EEENSA_ILi8EEESB_EEENS1_32KernelTmaWarpSpecializedPingpongEEENS5_IJNSA_ILi64EEESG_SG_EEENS_12float_e5m2_tENS5_IJlSB_lEEESI_SJ_NS4_8TiledMMAINS4_8MMA_AtomIJNS4_4SM904GMMA30MMA_64x64x32_F32E5M2E5M2_SS_TNILNSN_7ScaleInE1ELSP_1EEEEEENS4_6LayoutINS5_IJSB_SB_SB_EEENS5_IJNSA_ILi0EEESU_SU_EEEEENS5_IJNS4_10UnderscoreESX_SX_EEEEENS4_23SM90_TMA_LOAD_MULTICASTENS4_14ComposedLayoutINS4_7SwizzleILi2ELi4ELi3EEENS4_18smem_ptr_flag_bitsILi8EEENSS_INS5_IJSC_SG_EEENS5_IJSG_SB_EEEEEEEvNS4_8identityENS4_13SM90_TMA_LOADES19_vS1A_EENS_8epilogue10collective6detail29Sm90TmaWarpSpecializedAdapterINS1E_15DefaultEpilogueISI_SJ_SJ_NS1D_6thread17LinearCombinationISI_Li1EffLNS1I_9ScaleType4KindE0ELNS_15FloatRoundStyleE2ESI_EENS1_15EpilogueDefaultEEEEEvvEEEEvNT_6ParamsE,@function
        .size           _ZN7cutlass13device_kernelINS_4gemm6kernel13GemmUniversalIN4cute5tupleIJiiiiEEENS1_10collective13CollectiveMmaINS1_37MainloopSm90TmaGmmaWarpSpecializedFP8ILi28ENS5_IJNS4_1CILi1EEENSA_ILi8EEESB_EEENS1_32KernelTmaWarpSpecializedPingpongEEENS5_IJNSA_ILi64EEESG_SG_EEENS_12float_e5m2_tENS5_IJlSB_lEEESI_SJ_NS4_8TiledMMAINS4_8MMA_AtomIJNS4_4SM904GMMA30MMA_64x64x32_F32E5M2E5M2_SS_TNILNSN_7ScaleInE1ELSP_1EEEEEENS4_6LayoutINS5_IJSB_SB_SB_EEENS5_IJNSA_ILi0EEESU_SU_EEEEENS5_IJNS4_10UnderscoreESX_SX_EEEEENS4_23SM90_TMA_LOAD_MULTICASTENS4_14ComposedLayoutINS4_7SwizzleILi2ELi4ELi3EEENS4_18smem_ptr_flag_bitsILi8EEENSS_INS5_IJSC_SG_EEENS5_IJSG_SB_EEEEEEEvNS4_8identityENS4_13SM90_TMA_LOADES19_vS1A_EENS_8epilogue10collective6detail29Sm90TmaWarpSpecializedAdapterINS1E_15DefaultEpilogueISI_SJ_SJ_NS1D_6thread17LinearCombinationISI_Li1EffLNS1I_9ScaleType4KindE0ELNS_15FloatRoundStyleE2ESI_EENS1_15EpilogueDefaultEEEEEvvEEEEvNT_6ParamsE,(.L_x_193 - _ZN7cutlass13device_kernelINS_4gemm6kernel13GemmUniversalIN4cute5tupleIJiiiiEEENS1_10collective13CollectiveMmaINS1_37MainloopSm90TmaGmmaWarpSpecializedFP8ILi28ENS5_IJNS4_1CILi1EEENSA_ILi8EEESB_EEENS1_32KernelTmaWarpSpecializedPingpongEEENS5_IJNSA_ILi64EEESG_SG_EEENS_12float_e5m2_tENS5_IJlSB_lEEESI_SJ_NS4_8TiledMMAINS4_8MMA_AtomIJNS4_4SM904GMMA30MMA_64x64x32_F32E5M2E5M2_SS_TNILNSN_7ScaleInE1ELSP_1EEEEEENS4_6LayoutINS5_IJSB_SB_SB_EEENS5_IJNSA_ILi0EEESU_SU_EEEEENS5_IJNS4_10UnderscoreESX_SX_EEEEENS4_23SM90_TMA_LOAD_MULTICASTENS4_14ComposedLayoutINS4_7SwizzleILi2ELi4ELi3EEENS4_18smem_ptr_flag_bitsILi8EEENSS_INS5_IJSC_SG_EEENS5_IJSG_SB_EEEEEEEvNS4_8identityENS4_13SM90_TMA_LOADES19_vS1A_EENS_8epilogue10collective6detail29Sm90TmaWarpSpecializedAdapterINS1E_15DefaultEpilogueISI_SJ_SJ_NS1D_6thread17LinearCombinationISI_Li1EffLNS1I_9ScaleType4KindE0ELNS_15FloatRoundStyleE2ESI_EENS1_15EpilogueDefaultEEEEEvvEEEEvNT_6ParamsE)
        .other          _ZN7cutlass13device_kernelINS_4gemm6kernel13GemmUniversalIN4cute5tupleIJiiiiEEENS1_10collective13CollectiveMmaINS1_37MainloopSm90TmaGmmaWarpSpecializedFP8ILi28ENS5_IJNS4_1CILi1EEENSA_ILi8EEESB_EEENS1_32KernelTmaWarpSpecializedPingpongEEENS5_IJNSA_ILi64EEESG_SG_EEENS_12float_e5m2_tENS5_IJlSB_lEEESI_SJ_NS4_8TiledMMAINS4_8MMA_AtomIJNS4_4SM904GMMA30MMA_64x64x32_F32E5M2E5M2_SS_TNILNSN_7ScaleInE1ELSP_1EEEEEENS4_6LayoutINS5_IJSB_SB_SB_EEENS5_IJNSA_ILi0EEESU_SU_EEEEENS5_IJNS4_10UnderscoreESX_SX_EEEEENS4_23SM90_TMA_LOAD_MULTICASTENS4_14ComposedLayoutINS4_7SwizzleILi2ELi4ELi3EEENS4_18smem_ptr_flag_bitsILi8EEENSS_INS5_IJSC_SG_EEENS5_IJSG_SB_EEEEEEEvNS4_8identityENS4_13SM90_TMA_LOADES19_vS1A_EENS_8epilogue10collective6detail29Sm90TmaWarpSpecializedAdapterINS1E_15DefaultEpilogueISI_SJ_SJ_NS1D_6thread17LinearCombinationISI_Li1EffLNS1I_9ScaleType4KindE0ELNS_15FloatRoundStyleE2ESI_EENS1_15EpilogueDefaultEEEEEvvEEEEvNT_6ParamsE,@"STO_CUDA_ENTRY STV_DEFAULT"
_ZN7cutlass13device_kernelINS_4gemm6kernel13GemmUniversalIN4cute5tupleIJiiiiEEENS1_10collective13CollectiveMmaINS1_37MainloopSm90TmaGmmaWarpSpecializedFP8ILi28ENS5_IJNS4_1CILi1EEENSA_ILi8EEESB_EEENS1_32KernelTmaWarpSpecializedPingpongEEENS5_IJNSA_ILi64EEESG_SG_EEENS_12float_e5m2_tENS5_IJlSB_lEEESI_SJ_NS4_8TiledMMAINS4_8MMA_AtomIJNS4_4SM904GMMA30MMA_64x64x32_F32E5M2E5M2_SS_TNILNSN_7ScaleInE1ELSP_1EEEEEENS4_6LayoutINS5_IJSB_SB_SB_EEENS5_IJNSA_ILi0EEESU_SU_EEEEENS5_IJNS4_10UnderscoreESX_SX_EEEEENS4_23SM90_TMA_LOAD_MULTICASTENS4_14ComposedLayoutINS4_7SwizzleILi2ELi4ELi3EEENS4_18smem_ptr_flag_bitsILi8EEENSS_INS5_IJSC_SG_EEENS5_IJSG_SB_EEEEEEEvNS4_8identityENS4_13SM90_TMA_LOADES19_vS1A_EENS_8epilogue10collective6detail29Sm90TmaWarpSpecializedAdapterINS1E_15DefaultEpilogueISI_SJ_SJ_NS1D_6thread17LinearCombinationISI_Li1EffLNS1I_9ScaleType4KindE0ELNS_15FloatRoundStyleE2ESI_EENS1_15EpilogueDefaultEEEEEvvEEEEvNT_6ParamsE:
[----:B------:R-:W-:Y:S01]  /*0000*/  LDC R1, c[0x0][0x28] ;  /* 0x00000a00ff017b82 */ /* 0x000fe20000000800 */
[----:B------:R-:W0:Y:S01]  /*0010*/  S2R R11, SR_TID.X ;  /* 0x00000000000b7919 */ /* 0x000e220000002100 */
[----:B------:R-:W-:Y:S01]  /*0020*/  ELECT P0, URZ, PT ;  /* 0x00000000003f782f */ /* 0x000fe20003800000 */
[----:B------:R-:W-:Y:S01]  /*0030*/  BSSY B0, `(.L_x_0) ;  /* 0x000000f000007945 */ /* 0x000fe20003800000 */
[--C-:B0-----:R-:W-:Y:S02]  /*0040*/  SHF.R.U32.HI R0, RZ, 0x5, R11.reuse ;  /* 0x00000005ff007819 */ /* 0x101fe4000001160b */
[----:B------:R-:W-:-:S03]  /*0050*/  SHF.R.U32.HI R5, RZ, 0x7, R11 ;  /* 0x00000007ff057819 */ /* 0x000fc6000001160b */
[----:B------:R-:W0:Y:S04]  /*0060*/  SHFL.IDX PT, R2, R0, RZ, 0x1f ;  /* 0x00001fff00027589 */ /* 0x000e2800000e0000 */
[----:B------:R1:W2:Y:S01]  /*0070*/  SHFL.IDX PT, R6, R5, RZ, 0x1f ;  /* 0x00001fff05067589 */ /* 0x0002a200000e0000 */
[----:B0-----:R-:W-:-:S13]  /*0080*/  ISETP.NE.OR P0, PT, R2, RZ, !P0 ;  /* 0x000000ff0200720c */ /* 0x001fda0004705670 */
[----:B-12---:R-:W-:Y:S05]  /*0090*/  @P0 BRA `(.L_x_1) ;  /* 0x0000000000200947 */ /* 0x006fea0003800000 */
[----:B------:R-:W-:Y:S02]  /*00a0*/  ULDC.64 UR4, c[0x0][0x198] ;  /* 0x0000660000047ab9 */ /* 0x000fe40000000a00 */
[----:B------:R-:W-:Y:S02]  /*00b0*/  UIADD3 UR6, UP0, UR4, 0xf0, URZ ;  /* 0x000000f004067890 */ /* 0x000fe4000ff1e03f */
[----:B------:R-:W-:Y:S02]  /*00c0*/  UIADD3 UR4, UP1, UR4, 0x1f0, URZ ;  /* 0x000001f004047890 */ /* 0x000fe4000ff3e03f */
[----:B------:R-:W-:Y:S02]  /*00d0*/  UIADD3.X UR7, URZ, UR5, URZ, UP0, !UPT ;  /* 0x000000053f077290 */ /* 0x000fe400087fe43f */
[----:B------:R-:W-:-:S07]  /*00e0*/  UIADD3.X UR5, URZ, UR5, URZ, UP1, !UPT ;  /* 0x000000053f057290 */ /* 0x000fce0008ffe43f */
[----:B------:R0:W-:Y:S02]  /*00f0*/  UTMACCTL.PF [UR6] ;  /* 0x00000000060079b9 */ /* 0x0001e40008040000 */
[----:B------:R0:W-:Y:S02]  /*0100*/  UTMACCTL.PF [UR4] ;  /* 0x00000000040079b9 */ /* 0x0001e40008040000 */
[----:B0-----:R-:W-:Y:S01]  /*0110*/  NOP ;  /* 0x0000000000007918 */ /* 0x001fe20000000000 */
.L_x_1:
[----:B------:R-:W-:Y:S05]  /*0120*/  BSYNC B0 ;  /* 0x0000000000007941 */ /* 0x000fea0003800000 */
.L_x_0:
[----:B------:R-:W0:Y:S01]  /*0130*/  SHFL.IDX PT, R7, R0, RZ, 0x1f ;  /* 0x00001fff00077589 */ /* 0x000e2200000e0000 */
[----:B------:R-:W-:Y:S02]  /*0140*/  SHF.R.S32.HI R4, RZ, 0x1f, R11 ;  /* 0x0000001fff047819 */ /* 0x000fe4000001140b */
[----:B0-----:R-:W-:-:S13]  /*0150*/  ISETP.NE.AND P0, PT, R7, RZ, PT ;  /* 0x000000ff0700720c */ /* 0x001fda0003f05270 */
[----:B------:R-:W-:Y:S05]  /*0160*/  @P0 BRA `(.L_x_2) ;  /* 0x0000000400240947 */ /* 0x000fea0003800000 */
[----:B------:R-:W-:Y:S01]  /*0170*/  ELECT P0, URZ, PT ;  /* 0x00000000003f782f */ /* 0x000fe20003800000 */
[----:B------:R-:W-:-:S12]  /*0180*/  BSSY B0, `(.L_x_2) ;  /* 0x0000047000007945 */ /* 0x000fd80003800000 */
[----:B------:R-:W-:Y:S05]  /*0190*/  @!P0 BRA `(.L_x_3) ;  /* 0x0000000400148947 */ /* 0x000fea0003800000 */
[----:B------:R-:W0:Y:S01]  /*01a0*/  S2UR UR8, SR_CgaCtaId ;  /* 0x00000000000879c3 */ /* 0x000e220000008800 */
[----:B------:R-:W-:Y:S01]  /*01b0*/  UMOV UR4, 0x400 ;  /* 0x0000040000047882 */ /* 0x000fe20000000000 */
[----:B------:R-:W-:Y:S01]  /*01c0*/  UMOV UR5, 0x1 ;  /* 0x0000000100057882 */ /* 0x000fe20000000000 */
[----:B------:R-:W-:Y:S02]  /*01d0*/  UMOV UR6, 0x8 ;  /* 0x0000000800067882 */ /* 0x000fe40000000000 */
[----:B------:R-:W-:-:S04]  /*01e0*/  UIADD3 UR6, -UR6, 0x100000, URZ ;  /* 0x0010000006067890 */ /* 0x000fc8000fffe13f */
[----:B------:R-:W-:Y:S02]  /*01f0*/  USHF.L.U32 UR7, UR6, 0xb, URZ ;  /* 0x0000000b06077899 */ /* 0x000fe4000800063f */
[----:B------:R-:W-:Y:S02]  /*0200*/  USHF.L.U32 UR6, UR6, 0x1, URZ ;  /* 0x0000000106067899 */ /* 0x000fe4000800063f */
[----:B0-----:R-:W-:Y:S02]  /*0210*/  ULEA UR8, UR8, UR4, 0x18 ;  /* 0x0000000408087291 */ /* 0x001fe4000f8ec03f */
[----:B------:R-:W-:-:S04]  /*0220*/  UIADD3 UR4, -UR5, 0x100000, URZ ;  /* 0x0010000005047890 */ /* 0x000fc8000fffe13f */
[----:B------:R-:W-:Y:S02]  /*0230*/  USHF.L.U32 UR5, UR4, 0xb, URZ ;  /* 0x0000000b04057899 */ /* 0x000fe4000800063f */
[----:B------:R-:W-:Y:S01]  /*0240*/  USHF.L.U32 UR4, UR4, 0x1, URZ ;  /* 0x0000000104047899 */ /* 0x000fe2000800063f */
[----:B------:R-:W0:Y:S11]  /*0250*/  FENCE.VIEW.ASYNC.S ;  /* 0x00000000000073c6 */ /* 0x000e360000000000 */
[----:B0-----:R0:W1:Y:S01]  /*0260*/  SYNCS.EXCH.64 URZ, [UR8], UR4 ;  /* 0x00000004083f75b2 */ /* 0x0010620008000100 */
[----:B------:R0:W2:Y:S01]  /*0270*/  SYNCS.EXCH.64 URZ, [UR8+0xe0], UR6 ;  /* 0x0000e006083f75b2 */ /* 0x0000a20008000100 */
[----:B------:R0:W3:Y:S01]  /*0280*/  SYNCS.EXCH.64 URZ, [UR8+0x8], UR4 ;  /* 0x00000804083f75b2 */ /* 0x0000e20008000100 */
[----:B------:R0:W4:Y:S01]  /*0290*/  SYNCS.EXCH.64 URZ, [UR8+0xe8], UR6 ;  /* 0x0000e806083f75b2 */ /* 0x0001220008000100 */
[----:B------:R0:W0:Y:S01]  /*02a0*/  SYNCS.EXCH.64 URZ, [UR8+0x10], UR4 ;  /* 0x00001004083f75b2 */ /* 0x0000220008000100 */
        /* <DEDUP_REMOVED lines=51> */
[----:B-1234-:R-:W-:Y:S01]  /*05e0*/  NOP ;  /* 0x0000000000007918 */ /* 0x01efe20000000000 */
.L_x_3:
[----:B0-----:R-:W-:Y:S05]  /*05f0*/  BSYNC B0 ;  /* 0x0000000000007941 */ /* 0x001fea0003800000 */
.L_x_2:
[----:B------:R-:W0:Y:S01]  /*0600*/  SHFL.IDX PT, R9, R0, RZ, 0x1f ;  /* 0x00001fff00097589 */ /* 0x000e2200000e0000 */
[----:B------:R-:W-:Y:S01]  /*0610*/  LEA.HI R4, R4, R11, RZ, 0x7 ;  /* 0x0000000b04047211 */ /* 0x000fe200078f38ff */
[----:B------:R-:W1:Y:S01]  /*0620*/  S2UR UR12, SR_CTAID.X ;  /* 0x00000000000c79c3 */ /* 0x000e620000002500 */
[----:B------:R-:W-:Y:S01]  /*0630*/  ELECT P0, URZ, PT ;  /* 0x00000000003f782f */ /* 0x000fe20003800000 */
[----:B------:R2:W3:Y:S01]  /*0640*/  SHFL.IDX PT, R8, R0, RZ, 0x1f ;  /* 0x00001fff00087589 */ /* 0x0004e200000e0000 */
[----:B------:R-:W-:Y:S02]  /*0650*/  LOP3.LUT R4, R4, 0xffffff80, RZ, 0xc0, !PT ;  /* 0xffffff8004047812 */ /* 0x000fe400078ec0ff */
[----:B------:R-:W-:Y:S01]  /*0660*/  ELECT P1, URZ, PT ;  /* 0x00000000003f782f */ /* 0x000fe20003820000 */
[----:B------:R-:W-:Y:S01]  /*0670*/  NOP ;  /* 0x0000000000007918 */ /* 0x000fe20000000000 */
[----:B------:R-:W4:Y:S01]  /*0680*/  S2R R14, SR_CTAID.Y ;  /* 0x00000000000e7919 */ /* 0x000f220000002600 */
[----:B------:R-:W-:Y:S01]  /*0690*/  ULDC UR4, c[0x0][0x150] ;  /* 0x0000540000047ab9 */ /* 0x000fe20000000800 */
[----:B------:R-:W-:Y:S01]  /*06a0*/  IMAD.IADD R10, R11, 0x1, -R4 ;  /* 0x000000010b0a7824 */ /* 0x000fe200078e0a04 */
[----:B------:R-:W5:Y:S01]  /*06b0*/  LDC R12, c[0x0][0x140] ;  /* 0x00005000ff0c7b82 */ /* 0x000f620000000800 */
[----:B------:R4:W4:Y:S01]  /*06c0*/  SHFL.IDX PT, R13, R5, RZ, 0x1f ;  /* 0x00001fff050d7589 */ /* 0x00092200000e0000 */
[----:B--2---:R-:W-:Y:S01]  /*06d0*/  SHF.R.S32.HI R0, RZ, 0x1f, R7 ;  /* 0x0000001fff007819 */ /* 0x004fe20000011407 */
[----:B------:R-:W-:Y:S01]  /*06e0*/  UMOV UR11, 0x80 ;  /* 0x00000080000b7882 */ /* 0x000fe20000000000 */
[----:B------:R-:W-:Y:S01]  /*06f0*/  SHF.R.S32.HI R23, RZ, 0x1f, R10 ;  /* 0x0000001fff177819 */ /* 0x000fe2000001140a */
[----:B------:R-:W-:Y:S01]  /*0700*/  NOP ;  /* 0x0000000000007918 */ /* 0x000fe20000000000 */
[----:B------:R-:W-:Y:S01]  /*0710*/  LEA.HI R0, R0, R7, RZ, 0x2 ;  /* 0x0000000700007211 */ /* 0x000fe200078f10ff */
[----:B------:R-:W-:Y:S01]  /*0720*/  VIADD R40, R6, 0xffffffff ;  /* 0xffffffff06287836 */ /* 0x000fe20000000000 */
[----:B------:R-:W-:Y:S01]  /*0730*/  LEA.HI R3, R23, R10, RZ, 0x3 ;  /* 0x0000000a17037211 */ /* 0x000fe200078f18ff */
[----:B------:R-:W2:Y:S01]  /*0740*/  LDC R25, c[0x0][0x148] ;  /* 0x00005200ff197b82 */ /* 0x000ea20000000800 */
[----:B------:R-:W-:-:S02]  /*0750*/  LOP3.LUT R0, R0, 0x3ffffffc, RZ, 0xc0, !PT ;  /* 0x3ffffffc00007812 */ /* 0x000fc400078ec0ff */
[--C-:B------:R-:W-:Y:S02]  /*0760*/  SHF.R.S32.HI R4, RZ, 0x3, R3.reuse ;  /* 0x00000003ff047819 */ /* 0x100fe40000011403 */
[----:B0-----:R-:W-:Y:S01]  /*0770*/  ISETP.NE.OR P0, PT, R9, RZ, !P0 ;  /* 0x000000ff0900720c */ /* 0x001fe20004705670 */
[----:B------:R-:W-:Y:S01]  /*0780*/  IMAD.IADD R0, R7, 0x1, -R0 ;  /* 0x0000000107007824 */ /* 0x000fe200078e0a00 */
[----:B------:R-:W-:Y:S02]  /*0790*/  SHF.R.S32.HI R3, RZ, 0x1f, R3 ;  /* 0x0000001fff037819 */ /* 0x000fe40000011403 */
[----:B---3--:R-:W-:Y:S02]  /*07a0*/  ISETP.NE.OR P1, PT, R8, RZ, !P1 ;  /* 0x000000ff0800720c */ /* 0x008fe40004f25670 */
[----:B------:R-:W-:Y:S01]  /*07b0*/  LEA.HI R3, R3, R4, RZ, 0x2 ;  /* 0x0000000403037211 */ /* 0x000fe200078f10ff */
[----:B------:R-:W0:Y:S01]  /*07c0*/  LDC R8, c[0x0][0x144] ;  /* 0x00005100ff087b82 */ /* 0x000e220000000800 */
[----:B------:R-:W-:-:S02]  /*07d0*/  ISETP.GE.U32.AND P5, PT, R40, 0x2, PT ;  /* 0x000000022800780c */ /* 0x000fc40003fa6070 */
[----:B------:R-:W-:Y:S02]  /*07e0*/  LOP3.LUT R9, R3, 0xfffffffc, RZ, 0xc0, !PT ;  /* 0xfffffffc03097812 */ /* 0x000fe400078ec0ff */
[----:B------:R-:W-:Y:S01]  /*07f0*/  SHF.R.S32.HI R3, RZ, 0x1f, R2 ;  /* 0x0000001fff037819 */ /* 0x000fe20000011402 */
[----:B------:R-:W-:Y:S01]  /*0800*/  VOTEU.ALL UP0, P0 ;  /* 0x00000000003f7886 */ /* 0x000fe20000000000 */
[----:B-----5:R-:W-:Y:S01]  /*0810*/  ISETP.EQ.U32.AND P3, PT, R12, 0x1, PT ;  /* 0x000000010c00780c */ /* 0x020fe20003f62070 */
[----:B------:R-:W-:Y:S01]  /*0820*/  IMAD.IADD R9, R4, 0x1, -R9 ;  /* 0x0000000104097824 */ /* 0x000fe200078e0a09 */
[----:B-1----:R-:W-:Y:S01]  /*0830*/  I2FP.F32.U32 R4, UR12 ;  /* 0x0000000c00047c45 */ /* 0x002fe20008201000 */
[----:B------:R-:W-:Y:S01]  /*0840*/  VOTEU.ALL UP1, P1 ;  /* 0x00000000003f7886 */ /* 0x000fe20000820000 */
[----:B------:R-:W1:Y:S01]  /*0850*/  @!UP0 S2UR UR7, SR_CgaCtaId ;  /* 0x00000000000789c3 */ /* 0x000e620000008800 */
[----:B----4-:R-:W-:Y:S01]  /*0860*/  I2FP.F32.U32 R5, R14 ;  /* 0x0000000e00057245 */ /* 0x010fe20000201000 */
[----:B------:R-:W-:-:S02]  /*0870*/  IMAD R0, R0, 0x4, R9 ;  /* 0x0000000400007824 */ /* 0x000fc400078e0209 */
[----:B------:R-:W-:Y:S01]  /*0880*/  FMUL R4, R4, UR4 ;  /* 0x0000000404047c20 */ /* 0x000fe20008400000 */
[----:B------:R-:W-:Y:S01]  /*0890*/  ULDC UR4, c[0x0][0x154] ;  /* 0x0000550000047ab9 */ /* 0x000fe20000000800 */
[----:B------:R-:W-:Y:S01]  /*08a0*/  LEA.HI R3, R3, R2, RZ, 0x2 ;  /* 0x0000000203037211 */ /* 0x000fe200078f10ff */
[----:B------:R-:W-:Y:S01]  /*08b0*/  FMUL R5, R5, UR4 ;  /* 0x0000000405057c20 */ /* 0x000fe20008400000 */
[----:B------:R-:W-:Y:S01]  /*08c0*/  UMOV UR4, 0x20 ;  /* 0x0000002000047882 */ /* 0x000fe20000000000 */
[----:B------:R-:W3:Y:S01]  /*08d0*/  @!UP1 S2UR UR10, SR_CgaCtaId ;  /* 0x00000000000a99c3 */ /* 0x000ee20000008800 */
[----:B------:R-:W4:Y:S01]  /*08e0*/  F2I.U32.TRUNC.NTZ R4, R4 ;  /* 0x0000000400047305 */ /* 0x000f22000020f000 */
[----:B------:R-:W-:Y:S01]  /*08f0*/  LOP3.LUT R3, R3, 0xfffffffc, RZ, 0xc0, !PT ;  /* 0xfffffffc03037812 */ /* 0x000fe200078ec0ff */
[----:B------:R-:W-:Y:S01]  /*0900*/  @!UP0 UMOV UR6, 0x400 ;  /* 0x0000040000068882 */ /* 0x000fe20000000000 */
[----:B------:R-:W-:-:S04]  /*0910*/  @!UP0 UIADD3 UR4, -UR4, 0x100000, URZ ;  /* 0x0010000004048890 */ /* 0x000fc8000fffe13f */
[----:B------:R-:W-:Y:S02]  /*0920*/  @!UP0 USHF.L.U32 UR5, UR4, 0xb, URZ ;  /* 0x0000000b04058899 */ /* 0x000fe4000800063f */
[----:B------:R-:W-:Y:S01]  /*0930*/  @!UP0 USHF.L.U32 UR4, UR4, 0x1, URZ ;  /* 0x0000000104048899 */ /* 0x000fe2000800063f */
[----:B------:R-:W-:Y:S01]  /*0940*/  R2UR UR15, R13 ;  /* 0x000000000d0f72ca */ /* 0x000fe200000e0000 */
[----:B------:R-:W-:Y:S01]  /*0950*/  @!UP1 UMOV UR9, 0x400 ;  /* 0x0000040000099882 */ /* 0x000fe20000000000 */
[----:B------:R-:W-:Y:S01]  /*0960*/  IMAD.IADD R22, R2, 0x1, -R3 ;  /* 0x0000000102167824 */ /* 0x000fe200078e0a03 */
[----:B------:R-:W-:Y:S01]  /*0970*/  VOTEU.ALL UP2, P1 ;  /* 0x00000000003f7886 */ /* 0x000fe20000840000 */
[----:B------:R-:W5:Y:S01]  /*0980*/  F2I.U32.TRUNC.NTZ R5, R5 ;  /* 0x0000000500057305 */ /* 0x000f62000020f000 */
[----:B------:R-:W-:Y:S01]  /*0990*/  IMAD.SHL.U32 R3, R0, 0x4, RZ ;  /* 0x0000000400037824 */ /* 0x000fe200078e00ff */
[----:B------:R-:W-:Y:S01]  /*09a0*/  VOTEU.ALL UP3, P1 ;  /* 0x00000000003f7886 */ /* 0x000fe20000860000 */
[----:B------:R-:W-:Y:S01]  /*09b0*/  VOTEU.ALL UP4, P1 ;  /* 0x00000000003f7886 */ /* 0x000fe20000880000 */
[----:B------:R-:W-:Y:S01]  /*09c0*/  VOTEU.ALL UP5, P1 ;  /* 0x00000000003f7886 */ /* 0x000fe200008a0000 */
[----:B------:R-:W-:Y:S01]  /*09d0*/  ISETP.NE.AND P1, PT, R22, 0x3, PT ;  /* 0x000000031600780c */ /* 0x000fe20003f25270 */
[----:B-1----:R-:W-:Y:S01]  /*09e0*/  @!UP0 ULEA UR8, UR7, UR6, 0x18 ;  /* 0x0000000607088291 */ /* 0x002fe2000f8ec03f */
[----:B------:R-:W-:Y:S01]  /*09f0*/  LOP3.LUT R12, R0, 0xc, R3, 0x78, !PT ;  /* 0x0000000c000c7812 */ /* 0x000fe200078e7803 */
[----:B------:R-:W-:-:S04]  /*0a00*/  @!UP1 UIADD3 UR6, -UR11, 0x100000, URZ ;  /* 0x001000000b069890 */ /* 0x000fc8000fffe13f */
[----:B------:R-:W-:Y:S02]  /*0a10*/  @!UP1 USHF.L.U32 UR7, UR6, 0xb, URZ ;  /* 0x0000000b06079899 */ /* 0x000fe4000800063f */
[----:B------:R-:W-:Y:S01]  /*0a20*/  @!UP1 USHF.L.U32 UR6, UR6, 0x1, URZ ;  /* 0x0000000106069899 */ /* 0x000fe2000800063f */
[----:B----4-:R-:W-:Y:S01]  /*0a30*/  IMAD.MOV R7, RZ, RZ, -R4 ;  /* 0x000000ffff077224 */ /* 0x010fe200078e0a04 */
[----:B------:R-:W-:Y:S01]  /*0a40*/  VOTEU.ALL UP0, P0 ;  /* 0x00000000003f7886 */ /* 0x000fe20000000000 */
[----:B------:R-:W-:Y:S02]  /*0a50*/  ISETP.EQ.OR P1, PT, R22, RZ, !P1 ;  /* 0x000000ff1600720c */ /* 0x000fe40004f22670 */
[----:B0-----:R-:W-:Y:S01]  /*0a60*/  IMAD R24, R8, R7, UR12 ;  /* 0x0000000c08187e24 */ /* 0x001fe2000f8e0207 */
[----:B---3--:R-:W-:Y:S01]  /*0a70*/  @!UP1 ULEA UR9, UR10, UR9, 0x18 ;  /* 0x000000090a099291 */ /* 0x008fe2000f8ec03f */
[----:B-----5:R-:W-:Y:S01]  /*0a80*/  IMAD.MOV R26, RZ, RZ, -R5 ;  /* 0x000000ffff1a7224 */ /* 0x020fe200078e0a05 */
[----:B------:R-:W-:Y:S01]  /*0a90*/  VOTEU.ALL UP1, P0 ;  /* 0x00000000003f7886 */ /* 0x000fe20000020000 */
[----:B------:R-:W-:Y:S01]  /*0aa0*/  LOP3.LUT P0, RZ, R10, 0x7, RZ, 0xc0, !PT ;  /* 0x000000070aff7812 */ /* 0x000fe2000780c0ff */
[----:B------:R-:W0:Y:S02]  /*0ab0*/  FENCE.VIEW.ASYNC.S ;  /* 0x00000000000073c6 */ /* 0x000e240000000000 */
[----:B0-----:R0:W1:Y:S01]  /*0ac0*/  @!UP0 SYNCS.EXCH.64 URZ, [UR8+0x1f0], UR4 ;  /* 0x0001f004083f85b2 */ /* 0x0010620008000100 */
[----:B--2---:R-:W-:Y:S01]  /*0ad0*/  IMAD R3, R25, R26, R14 ;  /* 0x0000001a19037224 */ /* 0x004fe200078e020e */
[----:B------:R-:W-:-:S02]  /*0ae0*/  ISETP.EQ.AND P1, PT, R6, RZ, P1 ;  /* 0x000000ff0600720c */ /* 0x000fc40000f22270 */
[----:B------:R-:W-:Y:S02]  /*0af0*/  ISETP.LT.U32.AND P0, PT, R12, 0x8, !P0 ;  /* 0x000000080c00780c */ /* 0x000fe40004701070 */
[----:B------:R-:W-:Y:S02]  /*0b00*/  ISETP.NE.AND P4, PT, R3, R12, PT ;  /* 0x0000000c0300720c */ /* 0x000fe40003f85270 */
[----:B------:R-:W-:Y:S02]  /*0b10*/  SEL R7, RZ, 0x1, !P1 ;  /* 0x00000001ff077807 */ /* 0x000fe40004800000 */
[----:B------:R-:W-:Y:S02]  /*0b20*/  ISETP.EQ.OR P4, PT, R24, RZ, !P4 ;  /* 0x000000ff1800720c */ /* 0x000fe40006782670 */
[----:B------:R-:W-:Y:S02]  /*0b30*/  ISETP.NE.AND P2, PT, R6, RZ, PT ;  /* 0x000000ff0600720c */ /* 0x000fe40003f45270 */
[----:B------:R-:W-:Y:S01]  /*0b40*/  PLOP3.LUT P0, PT, P0, P4, PT, 0x80, 0x0 ;  /* 0x000000000000781c */ /* 0x000fe20000709070 */
[----:B------:R0:W2:Y:S01]  /*0b50*/  @!UP1 SYNCS.EXCH.64 URZ, [UR8+0x1f8], UR4 ;  /* 0x0001f804083f95b2 */ /* 0x0000a20008000100 */
[----:B------:R-:W-:Y:S01]  /*0b60*/  NOP ;  /* 0x0000000000007918 */ /* 0x000fe20000000000 */
[----:B------:R-:W-:Y:S01]  /*0b70*/  SEL R7, R7, 0x2, P5 ;  /* 0x0000000207077807 */ /* 0x000fe20002800000 */
[----:B------:R0:W3:Y:S01]  /*0b80*/  @!UP2 SYNCS.EXCH.64 URZ, [UR9+0x1d0], UR6 ;  /* 0x0001d006093fa5b2 */ /* 0x0000e20008000100 */
[----:B------:R0:W4:Y:S01]  /*0b90*/  @!UP3 SYNCS.EXCH.64 URZ, [UR9+0x1d8], UR6 ;  /* 0x0001d806093fb5b2 */ /* 0x0001220008000100 */
[----:B------:R0:W0:Y:S01]  /*0ba0*/  @!UP4 SYNCS.EXCH.64 URZ, [UR9+0x1e0], UR6 ;  /* 0x0001e006093fc5b2 */ /* 0x0000220008000100 */
[----:B------:R0:W0:Y:S01]  /*0bb0*/  @!UP5 SYNCS.EXCH.64 URZ, [UR9+0x1e8], UR6 ;  /* 0x0001e806093fd5b2 */ /* 0x0000220008000100 */
[----:B------:R-:W-:Y:S01]  /*0bc0*/  NOP ;  /* 0x0000000000007918 */ /* 0x000fe20000000000 */
[----:B------:R-:W-:Y:S05]  /*0bd0*/  @!P3 BRA `(.L_x_4) ;  /* 0x000000000008b947 */ /* 0x000fea0003800000 */
[----:B01234-:R-:W-:Y:S01]  /*0be0*/  UCGABAR_ARV ;  /* 0x00000000000079c7 */ /* 0x01ffe20008000000 */
[----:B------:R-:W-:Y:S05]  /*0bf0*/  BRA `(.L_x_5) ;  /* 0x0000000000047947 */ /* 0x000fea0003800000 */
.L_x_4:
[----:B01234-:R-:W-:Y:S01]  /*0c00*/  NOP ;  /* 0x0000000000007918 */ /* 0x01ffe20000000000 */
.L_x_5:
[----:B------:R-:W-:Y:S01]  /*0c10*/  ULDC.64 UR4, c[0x0][0x598] ;  /* 0x0001660000047ab9 */ /* 0x000fe20000000a00 */
[----:B------:R-:W-:Y:S01]  /*0c20*/  ULDC.64 UR20, c[0x0][0x208] ;  /* 0x0000820000147ab9 */ /* 0x000fe20000000a00 */
[----:B------:R-:W-:-:S04]  /*0c30*/  ISETP.NE.U32.AND P1, PT, RZ, UR4, PT ;  /* 0x00000004ff007c0c */ /* 0x000fc8000bf25070 */
[----:B------:R-:W-:-:S13]  /*0c40*/  ISETP.NE.AND.EX P1, PT, RZ, UR5, PT, P1 ;  /* 0x00000005ff007c0c */ /* 0x000fda000bf25310 */
[----:B------:R-:W-:Y:S05]  /*0c50*/  @!P1 BRA `(.L_x_6) ;  /* 0x00000000001c9947 */ /* 0x000fea0003800000 */
[----:B------:R-:W0:Y:S02]  /*0c60*/  LDC.64 R2, c[0x0][0x598] ;  /* 0x00016600ff027b82 */ /* 0x000e240000000a00 */
[----:B0-----:R-:W2:Y:S02]  /*0c70*/  LDG.E.64 R2, desc[UR20][R2.64] ;  /* 0x0000001402027981 */ /* 0x001ea4000c1e1b00 */
[----:B--2---:R-:W-:-:S04]  /*0c80*/  ISETP.NE.U32.AND P1, PT, R2, RZ, PT ;  /* 0x000000ff0200720c */ /* 0x004fc80003f25070 */
[----:B------:R-:W-:-:S13]  /*0c90*/  ISETP.NE.AND.EX P1, PT, R3, RZ, PT, P1 ;  /* 0x000000ff0300720c */ /* 0x000fda0003f25310 */
[----:B------:R-:W-:Y:S05]  /*0ca0*/  @!P1 BRA `(.L_x_6) ;  /* 0x0000000000089947 */ /* 0x000fea0003800000 */
[----:B------:R0:W5:Y:S01]  /*0cb0*/  LD.E R13, desc[UR20][R2.64] ;  /* 0x00000014020d7980 */ /* 0x000162000c101900 */
[----:B------:R-:W-:Y:S05]  /*0cc0*/  BRA `(.L_x_7) ;  /* 0x0000000000207947 */ /* 0x000fea0003800000 */
.L_x_6:
[----:B------:R-:W-:Y:S02]  /*0cd0*/  ULDC.64 UR4, c[0x0][0x588] ;  /* 0x0001620000047ab9 */ /* 0x000fe40000000a00 */
[----:B------:R-:W-:-:S04]  /*0ce0*/  ISETP.NE.U32.AND P1, PT, RZ, UR4, PT ;  /* 0x00000004ff007c0c */ /* 0x000fc8000bf25070 */
[----:B------:R-:W-:-:S13]  /*0cf0*/  ISETP.NE.AND.EX P1, PT, RZ, UR5, PT, P1 ;  /* 0x00000005ff007c0c */ /* 0x000fda000bf25310 */
[----:B------:R-:W-:Y:S05]  /*0d00*/  @!P1 BRA `(.L_x_8) ;  /* 0x00000000000c9947 */ /* 0x000fea0003800000 */
[----:B------:R-:W0:Y:S02]  /*0d10*/  LDC.64 R2, c[0x0][0x588] ;  /* 0x00016200ff027b82 */ /* 0x000e240000000a00 */
[----:B0-----:R1:W5:Y:S01]  /*0d20*/  LDG.E R13, desc[UR20][R2.64] ;  /* 0x00000014020d7981 */ /* 0x001362000c1e1900 */
[----:B------:R-:W-:Y:S05]  /*0d30*/  BRA `(.L_x_7) ;  /* 0x0000000000047947 */ /* 0x000fea0003800000 */
.L_x_8:
[----:B------:R-:W2:Y:S02]  /*0d40*/  LDC R13, c[0x0][0x580] ;  /* 0x00016000ff0d7b82 */ /* 0x000ea40000000800 */
.L_x_7:
[----:B------:R-:W-:Y:S02]  /*0d50*/  ULDC.64 UR4, c[0x0][0x5a0] ;  /* 0x0001680000047ab9 */ /* 0x000fe40000000a00 */
[----:B------:R-:W-:-:S04]  /*0d60*/  ISETP.NE.U32.AND P1, PT, RZ, UR4, PT ;  /* 0x00000004ff007c0c */ /* 0x000fc8000bf25070 */
[----:B------:R-:W-:-:S13]  /*0d70*/  ISETP.NE.AND.EX P1, PT, RZ, UR5, PT, P1 ;  /* 0x00000005ff007c0c */ /* 0x000fda000bf25310 */
[----:B------:R-:W-:Y:S05]  /*0d80*/  @!P1 BRA `(.L_x_9) ;  /* 0x00000000001c9947 */ /* 0x000fea0003800000 */
[----:B01----:R-:W0:Y:S02]  /*0d90*/  LDC.64 R2, c[0x0][0x5a0] ;  /* 0x00016800ff027b82 */ /* 0x003e240000000a00 */
[----:B0-----:R-:W3:Y:S02]  /*0da0*/  LDG.E.64 R2, desc[UR20][R2.64] ;  /* 0x0000001402027981 */ /* 0x001ee4000c1e1b00 */
[----:B---3--:R-:W-:-:S04]  /*0db0*/  ISETP.NE.U32.AND P1, PT, R2, RZ, PT ;  /* 0x000000ff0200720c */ /* 0x008fc80003f25070 */
[----:B------:R-:W-:-:S13]  /*0dc0*/  ISETP.NE.AND.EX P1, PT, R3, RZ, PT, P1 ;  /* 0x000000ff0300720c */ /* 0x000fda0003f25310 */
[----:B------:R-:W-:Y:S05]  /*0dd0*/  @!P1 BRA `(.L_x_9) ;  /* 0x0000000000089947 */ /* 0x000fea0003800000 */
[----:B------:R0:W5:Y:S01]  /*0de0*/  LD.E R16, desc[UR20][R2.64] ;  /* 0x0000001402107980 */ /* 0x000162000c101900 */
[----:B------:R-:W-:Y:S05]  /*0df0*/  BRA `(.L_x_10) ;  /* 0x0000000000207947 */ /* 0x000fea0003800000 */
.L_x_9:
[----:B------:R-:W-:Y:S02]  /*0e00*/  ULDC.64 UR4, c[0x0][0x590] ;  /* 0x0001640000047ab9 */ /* 0x000fe40000000a00 */
[----:B------:R-:W-:-:S04]  /*0e10*/  ISETP.NE.U32.AND P1, PT, RZ, UR4, PT ;  /* 0x00000004ff007c0c */ /* 0x000fc8000bf25070 */
[----:B------:R-:W-:-:S13]  /*0e20*/  ISETP.NE.AND.EX P1, PT, RZ, UR5, PT, P1 ;  /* 0x00000005ff007c0c */ /* 0x000fda000bf25310 */
[----:B------:R-:W-:Y:S05]  /*0e30*/  @!P1 BRA `(.L_x_11) ;  /* 0x00000000000c9947 */ /* 0x000fea0003800000 */
[----:B------:R-:W3:Y:S02]  /*0e40*/  LDC.64 R16, c[0x0][0x590] ;  /* 0x00016400ff107b82 */ /* 0x000ee40000000a00 */
[----:B---3--:R3:W5:Y:S01]  /*0e50*/  LDG.E R16, desc[UR20][R16.64] ;  /* 0x0000001410107981 */ /* 0x008762000c1e1900 */
[----:B------:R-:W-:Y:S05]  /*0e60*/  BRA `(.L_x_10) ;  /* 0x0000000000047947 */ /* 0x000fea0003800000 */
.L_x_11:
[----:B------:R-:W4:Y:S02]  /*0e70*/  LDC R16, c[0x0][0x584] ;  /* 0x00016100ff107b82 */ /* 0x000f240000000800 */
.L_x_10:
[----:B------:R-:W1:Y:S01]  /*0e80*/  LDC R0, c[0x0][0x65c] ;  /* 0x00019700ff007b82 */ /* 0x000e620000000800 */
[----:B------:R-:W-:Y:S01]  /*0e90*/  ULDC UR8, c[0x0][0x28c] ;  /* 0x0000a30000087ab9 */ /* 0x000fe20000000800 */
[----:B------:R-:W-:Y:S01]  /*0ea0*/  ISETP.NE.AND P1, PT, R6, 0x2, PT ;  /* 0x000000020600780c */ /* 0x000fe20003f25270 */
[----:B------:R-:W-:Y:S01]  /*0eb0*/  UIADD3 UR8, UR8, 0x3f, URZ ;  /* 0x0000003f08087890 */ /* 0x000fe2000fffe03f */
[----:B------:R-:W-:Y:S01]  /*0ec0*/  IMAD.U32 R4, RZ, RZ, UR12 ;  /* 0x0000000cff047e24 */ /* 0x000fe2000f8e00ff */
[----:B------:R-:W-:Y:S01]  /*0ed0*/  UMOV UR5, URZ ;  /* 0x0000003f00057c82 */ /* 0x000fe20008000000 */
[----:B------:R-:W-:Y:S01]  /*0ee0*/  UMOV UR4, URZ ;  /* 0x0000003f00047c82 */ /* 0x000fe20008000000 */
[----:B------:R-:W-:-:S04]  /*0ef0*/  USHF.R.S32.HI UR9, URZ, 0x1f, UR8 ;  /* 0x0000001f3f097899 */ /* 0x000fc80008011408 */
[----:B------:R-:W-:-:S04]  /*0f00*/  ULEA.HI UR9, UR9, UR8, URZ, 0x6 ;  /* 0x0000000809097291 */ /* 0x000fc8000f8f303f */
[----:B------:R-:W-:Y:S01]  /*0f10*/  USHF.R.S32.HI UR13, URZ, 0x6, UR9 ;  /* 0x000000063f0d7899 */ /* 0x000fe20008011409 */
[----:B-1----:R-:W-:-:S13]  /*0f20*/  ISETP.NE.AND P4, PT, R0, 0x1, PT ;  /* 0x000000010000780c */ /* 0x002fda0003f85270 */
[----:B0-----:R-:W0:Y:S01]  /*0f30*/  @P4 LDC R3, c[0x0][0x10] ;  /* 0x00000400ff034b82 */ /* 0x001e220000000800 */
[----:B------:R-:W-:Y:S02]  /*0f40*/  @P4 IMAD.MOV.U32 R15, RZ, RZ, RZ ;  /* 0x000000ffff0f4224 */ /* 0x000fe400078e00ff */
[----:B------:R-:W-:-:S05]  /*0f50*/  @P4 IMAD.MOV.U32 R5, RZ, RZ, RZ ;  /* 0x000000ffff054224 */ /* 0x000fca00078e00ff */
[----:B------:R-:W1:Y:S01]  /*0f60*/  @!P4 LDC R9, c[0x0][0xc] ;  /* 0x00000300ff09cb82 */ /* 0x000e620000000800 */
[----:B------:R-:W-:Y:S01]  /*0f70*/  ULDC UR6, c[0x0][0xc] ;  /* 0x0000030000067ab9 */ /* 0x000fe20000000800 */
[----:B------:R-:W-:Y:S02]  /*0f80*/  ULDC UR7, c[0x0][0x10] ;  /* 0x0000040000077ab9 */ /* 0x000fe40000000800 */
[----:B------:R-:W-:-:S04]  /*0f90*/  UIMAD.WIDE.U32 UR6, UR6, UR7, URZ ;  /* 0x00000007060672a5 */ /* 0x000fc8000f8e003f */
[----:B------:R-:W3:Y:S01]  /*0fa0*/  LDC R8, c[0x0][0x14] ;  /* 0x00000500ff087b82 */ /* 0x000ee20000000800 */
[----:B0-----:R-:W-:-:S04]  /*0fb0*/  @P4 IMAD.WIDE.U32 R2, R3, UR12, R14 ;  /* 0x0000000c03024c25 */ /* 0x001fc8000f8e000e */
[----:B------:R-:W-:Y:S02]  /*0fc0*/  @P4 IMAD.IADD R3, R3, 0x1, R5 ;  /* 0x0000000103034824 */ /* 0x000fe400078e0205 */
[----:B------:R-:W-:Y:S02]  /*0fd0*/  IMAD.MOV.U32 R5, RZ, RZ, RZ ;  /* 0x000000ffff057224 */ /* 0x000fe400078e00ff */
[----:B-1----:R-:W-:-:S04]  /*0fe0*/  @!P4 IMAD.WIDE.U32 R4, R14, R9, R4 ;  /* 0x000000090e04c225 */ /* 0x002fc800078e0004 */
[----:B------:R-:W-:Y:S02]  /*0ff0*/  @!P4 IMAD.MOV.U32 R2, RZ, RZ, R4 ;  /* 0x000000ffff02c224 */ /* 0x000fe400078e0004 */
[C---:B---3--:R-:W-:Y:S02]  /*1000*/  IMAD R17, R8.reuse, UR7, RZ ;  /* 0x0000000708117c24 */ /* 0x048fe4000f8e02ff */
[----:B------:R-:W-:Y:S01]  /*1010*/  IMAD.WIDE.U32 R8, R8, UR6, RZ ;  /* 0x0000000608087c25 */ /* 0x000fe2000f8e00ff */
[----:B------:R-:W-:-:S03]  /*1020*/  ULDC.64 UR6, c[0x0][0x650] ;  /* 0x0001940000067ab9 */ /* 0x000fc60000000a00 */
[----:B------:R-:W-:Y:S02]  /*1030*/  @!P4 IMAD.MOV.U32 R3, RZ, RZ, R5 ;  /* 0x000000ffff03c224 */ /* 0x000fe400078e0005 */
[----:B------:R-:W-:Y:S01]  /*1040*/  IMAD.IADD R0, R9, 0x1, R17 ;  /* 0x0000000109007824 */ /* 0x000fe200078e0211 */
[----:B------:R-:W-:Y:S06]  /*1050*/  @P1 BRA `(.L_x_12) ;  /* 0x0000000000201947 */ /* 0x000fec0003800000 */
[----:B------:R-:W-:Y:S01]  /*1060*/  USHF.R.U32.HI UR4, URZ, 0x2, UR13 ;  /* 0x000000023f047899 */ /* 0x000fe2000801160d */
[----:B------:R-:W-:Y:S01]  /*1070*/  IADD3 R2, P1, R2, R8, RZ ;  /* 0x0000000802027210 */ /* 0x000fe20007f3e0ff */
[----:B------:R-:W-:Y:S02]  /*1080*/  UISETP.GE.U32.AND UP0, UPT, UR13, 0x1c, UPT ;  /* 0x0000001c0d00788c */ /* 0x000fe4000bf06070 */
[----:B------:R-:W-:Y:S02]  /*1090*/  UIMAD.WIDE.U32 UR4, UR4, 0x24924925, URZ ;  /* 0x24924925040478a5 */ /* 0x000fe4000f8e003f */
[----:B------:R-:W-:-:S05]  /*10a0*/  IMAD.X R3, R0, 0x1, R3, P1 ;  /* 0x0000000100037824 */ /* 0x000fca00008e0603 */
[----:B------:R-:W-:Y:S02]  /*10b0*/  UMOV UR4, URZ ;  /* 0x0000003f00047c82 */ /* 0x000fe40008000000 */
[----:B------:R-:W-:Y:S02]  /*10c0*/  @UP0 ULOP3.LUT UR4, UR5, 0x1, URZ, 0xc0, !UPT ;  /* 0x0000000105040892 */ /* 0x000fe4000f8ec03f */
[----:B------:R-:W-:-:S12]  /*10d0*/  UIMAD UR5, UR5, -0x1c, UR13 ;  /* 0xffffffe4050578a4 */ /* 0x000fd8000f8e020d */
.L_x_12:
[----:B------:R-:W-:Y:S01]  /*10e0*/  ISETP.GE.U32.AND P1, PT, R2, UR6, PT ;  /* 0x0000000602007c0c */ /* 0x000fe2000bf26070 */
[----:B------:R-:W-:Y:S01]  /*10f0*/  IMAD.MOV.U32 R6, RZ, RZ, -0x1 ;  /* 0xffffffffff067424 */ /* 0x000fe200078e00ff */
[----:B------:R-:W-:Y:S01]  /*1100*/  PRMT R17, RZ, 0x7610, R17 ;  /* 0x00007610ff117816 */ /* 0x000fe20000000011 */
[----:B------:R-:W-:Y:S01]  /*1110*/  IMAD.MOV.U32 R4, RZ, RZ, -0x1 ;  /* 0xffffffffff047424 */ /* 0x000fe200078e00ff */
[----:B------:R-:W-:Y:S01]  /*1120*/  ISETP.GE.U32.AND.EX P1, PT, R3, UR7, PT, P1 ;  /* 0x0000000703007c0c */ /* 0x000fe2000bf26110 */
[----:B------:R-:W-:-:S12]  /*1130*/  IMAD.MOV.U32 R5, RZ, RZ, -0x1 ;  /* 0xffffffffff057424 */ /* 0x000fd800078e00ff */
[----:B------:R-:W-:Y:S05]  /*1140*/  @P1 BRA `(.L_x_13) ;  /* 0x0000000400241947 */ /* 0x000fea0003800000 */
[----:B------:R-:W0:Y:S01]  /*1150*/  LDC.64 R28, c[0x0][0x628] ;  /* 0x00018a00ff1c7b82 */ /* 0x000e220000000a00 */
[----:B------:R-:W-:Y:S02]  /*1160*/  IMAD.MOV.U32 R4, RZ, RZ, R2 ;  /* 0x000000ffff047224 */ /* 0x000fe400078e0002 */
[----:B------:R-:W-:-:S05]  /*1170*/  IMAD.MOV.U32 R5, RZ, RZ, R3 ;  /* 0x000000ffff057224 */ /* 0x000fca00078e0003 */
[----:B------:R-:W1:Y:S08]  /*1180*/  LDC R6, c[0x0][0x630] ;  /* 0x00018c00ff067b82 */ /* 0x000e700000000800 */
[----:B------:R-:W3:Y:S01]  /*1190*/  LDC.64 R30, c[0x0][0x620] ;  /* 0x00018800ff1e7b82 */ /* 0x000ee20000000a00 */
[----:B0-----:R-:W-:-:S04]  /*11a0*/  ISETP.NE.U32.AND P1, PT, R28, RZ, PT ;  /* 0x000000ff1c00720c */ /* 0x001fc80003f25070 */
[----:B------:R-:W-:-:S13]  /*11b0*/  ISETP.NE.AND.EX P1, PT, R29, RZ, PT, P1 ;  /* 0x000000ff1d00720c */ /* 0x000fda0003f25310 */
[----:B-1-3--:R-:W-:Y:S05]  /*11c0*/  @!P1 BRA `(.L_x_14) ;  /* 0x0000000000289947 */ /* 0x00afea0003800000 */
[----:B------:R-:W0:Y:S02]  /*11d0*/  LDC R17, c[0x0][0x634] ;  /* 0x00018d00ff117b82 */ /* 0x000e240000000800 */
[----:B0-----:R-:W-:-:S05]  /*11e0*/  IADD3 R17, P1, R2, R17, RZ ;  /* 0x0000001102117210 */ /* 0x001fca0007f3e0ff */
[----:B------:R-:W-:-:S04]  /*11f0*/  IMAD.X R27, RZ, RZ, R3, P1 ;  /* 0x000000ffff1b7224 */ /* 0x000fc800008e0603 */
[----:B------:R-:W-:-:S04]  /*1200*/  IMAD.WIDE.U32 R4, R27, R28, RZ ;  /* 0x0000001c1b047225 */ /* 0x000fc800078e00ff */
[----:B------:R-:W-:-:S04]  /*1210*/  IMAD.WIDE.U32 R18, P1, R17, R29, R4 ;  /* 0x0000001d11127225 */ /* 0x000fc80007820004 */
[----:B------:R-:W-:-:S04]  /*1220*/  IMAD.WIDE.U32 R4, R17, R28, RZ ;  /* 0x0000001c11047225 */ /* 0x000fc800078e00ff */
[----:B------:R-:W-:Y:S01]  /*1230*/  IMAD.X R21, RZ, RZ, RZ, P1 ;  /* 0x000000ffff157224 */ /* 0x000fe200008e06ff */
[----:B------:R-:W-:Y:S01]  /*1240*/  IADD3 RZ, P1, R5, R18, RZ ;  /* 0x0000001205ff7210 */ /* 0x000fe20007f3e0ff */
[----:B------:R-:W-:-:S04]  /*1250*/  IMAD.MOV.U32 R20, RZ, RZ, R19 ;  /* 0x000000ffff147224 */ /* 0x000fc800078e0013 */
[----:B------:R-:W-:-:S08]  /*1260*/  IMAD.WIDE.U32.X R4, R27, R29, R20, P1 ;  /* 0x0000001d1b047225 */ /* 0x000fd000008e0414 */
.L_x_14:
[----:B------:R-:W0:Y:S01]  /*1270*/  LDC.64 R32, c[0x0][0x640] ;  /* 0x00019000ff207b82 */ /* 0x000e220000000a00 */
[-CC-:B------:R-:W-:Y:S01]  /*1280*/  SHF.R.U64 R37, R4, R6.reuse, R5.reuse ;  /* 0x0000000604257219 */ /* 0x180fe20000001205 */
[----:B------:R-:W-:Y:S01]  /*1290*/  IMAD.MOV.U32 R35, RZ, RZ, 0x1 ;  /* 0x00000001ff237424 */ /* 0x000fe200078e00ff */
[----:B------:R-:W-:Y:S02]  /*12a0*/  SHF.R.U32.HI R4, RZ, R6, R5 ;  /* 0x00000006ff047219 */ /* 0x000fe40000011605 */
[----:B------:R-:W-:-:S03]  /*12b0*/  IADD3 R17, P1, RZ, -R37, RZ ;  /* 0x80000025ff117210 */ /* 0x000fc60007f3e0ff */
[----:B------:R-:W1:Y:S02]  /*12c0*/  LDC R18, c[0x0][0x618] ;  /* 0x00018600ff127b82 */ /* 0x000e640000000800 */
[----:B------:R-:W-:-:S04]  /*12d0*/  IMAD.X R5, RZ, RZ, ~R4, P1 ;  /* 0x000000ffff057224 */ /* 0x000fc800008e0e04 */
[-C--:B------:R-:W-:Y:S02]  /*12e0*/  IMAD R6, R5, R30.reuse, RZ ;  /* 0x0000001e05067224 */ /* 0x080fe400078e02ff */
[----:B------:R-:W3:Y:S01]  /*12f0*/  LDC R19, c[0x0][0x608] ;  /* 0x00018200ff137b82 */ /* 0x000ee20000000800 */
[----:B------:R-:W-:-:S04]  /*1300*/  IMAD.WIDE.U32 R4, R17, R30, R2 ;  /* 0x0000001e11047225 */ /* 0x000fc800078e0002 */
[----:B------:R-:W-:-:S03]  /*1310*/  IMAD R17, R17, R31, R6 ;  /* 0x0000001f11117224 */ /* 0x000fc600078e0206 */
[----:B------:R-:W2:Y:S01]  /*1320*/  LDC R28, c[0x0][0x658] ;  /* 0x00019600ff1c7b82 */ /* 0x000ea20000000800 */
[----:B------:R-:W-:Y:S01]  /*1330*/  IMAD.IADD R5, R5, 0x1, R17 ;  /* 0x0000000105057824 */ /* 0x000fe200078e0211 */
[----:B0-----:R-:W-:Y:S01]  /*1340*/  ISETP.NE.U32.AND P1, PT, R32, RZ, PT ;  /* 0x000000ff2000720c */ /* 0x001fe20003f25070 */
[----:B------:R-:W-:-:S03]  /*1350*/  IMAD.MOV.U32 R17, RZ, RZ, -0x1 ;  /* 0xffffffffff117424 */ /* 0x000fc600078e00ff */
[----:B------:R-:W-:Y:S02]  /*1360*/  ISETP.NE.AND.EX P1, PT, R33, RZ, PT, P1 ;  /* 0x000000ff2100720c */ /* 0x000fe40003f25310 */
[----:B------:R-:W0:Y:S01]  /*1370*/  LDC R31, c[0x0][0x600] ;  /* 0x00018000ff1f7b82 */ /* 0x000e220000000800 */
[-CC-:B-1----:R-:W-:Y:S02]  /*1380*/  SHF.R.U64 R29, R4, R18.reuse, R5.reuse ;  /* 0x00000012041d7219 */ /* 0x182fe40000001205 */
[----:B------:R-:W-:-:S05]  /*1390*/  SHF.R.U32.HI R4, RZ, R18, R5 ;  /* 0x00000012ff047219 */ /* 0x000fca0000011605 */
[----:B------:R-:W1:Y:S01]  /*13a0*/  LDC R30, c[0x0][0x648] ;  /* 0x00019200ff1e7b82 */ /* 0x000e620000000800 */
[-CC-:B---3--:R-:W-:Y:S02]  /*13b0*/  SHF.R.U64 R39, R29, R19.reuse, R4.reuse ;  /* 0x000000131d277219 */ /* 0x188fe40000001204 */
[----:B------:R-:W-:-:S05]  /*13c0*/  SHF.R.U32.HI R5, RZ, R19, R4 ;  /* 0x00000013ff057219 */ /* 0x000fca0000011604 */
[----:B------:R-:W3:Y:S01]  /*13d0*/  LDC R34, c[0x0][0x638] ;  /* 0x00018e00ff227b82 */ /* 0x000ee20000000800 */
[-C--:B--2---:R-:W-:Y:S02]  /*13e0*/  SHF.L.U32 R4, R17, R28.reuse, RZ ;  /* 0x0000001c11047219 */ /* 0x084fe400000006ff */
[--C-:B------:R-:W-:Y:S02]  /*13f0*/  SHF.R.U64 R38, R39, R28, R5.reuse ;  /* 0x0000001c27267219 */ /* 0x100fe40000001205 */
[----:B------:R-:W-:Y:S02]  /*1400*/  LOP3.LUT R6, RZ, R4, RZ, 0x33, !PT ;  /* 0x00000004ff067212 */ /* 0x000fe400078e33ff */
[----:B------:R-:W-:Y:S01]  /*1410*/  SHF.R.U32.HI R5, RZ, R28, R5 ;  /* 0x0000001cff057219 */ /* 0x000fe20000011605 */
[----:B------:R-:W2:Y:S01]  /*1420*/  LDC R36, c[0x0][0x610] ;  /* 0x00018400ff247b82 */ /* 0x000ea20000000800 */
[----:B------:R-:W-:Y:S01]  /*1430*/  IMAD.MOV.U32 R4, RZ, RZ, R38 ;  /* 0x000000ffff047224 */ /* 0x000fe200078e0026 */
[----:B------:R-:W-:Y:S06]  /*1440*/  @!P1 BRA `(.L_x_15) ;  /* 0x0000000000289947 */ /* 0x000fec0003800000 */
[----:B------:R-:W4:Y:S02]  /*1450*/  LDC R17, c[0x0][0x64c] ;  /* 0x00019300ff117b82 */ /* 0x000f240000000800 */
[----:B----4-:R-:W-:-:S05]  /*1460*/  IADD3 R17, P1, R38, R17, RZ ;  /* 0x0000001126117210 */ /* 0x010fca0007f3e0ff */
        /* <DEDUP_REMOVED lines=8> */
.L_x_15:
[----:B-1----:R-:W-:Y:S01]  /*14f0*/  SHF.R.U64 R15, R4, R30, R5 ;  /* 0x0000001e040f7219 */ /* 0x002fe20000001205 */
[----:B------:R-:W-:Y:S01]  /*1500*/  @P4 IMAD R24, R25, R26, R14 ;  /* 0x0000001a19184224 */ /* 0x000fe200078e020e */
[----:B------:R-:W-:Y:S01]  /*1510*/  LOP3.LUT R5, R39, R6, RZ, 0xc0, !PT ;  /* 0x0000000627057212 */ /* 0x000fe200078ec0ff */
[----:B0-----:R-:W-:Y:S01]  /*1520*/  VIADD R6, R31, 0xffffffff ;  /* 0xffffffff1f067836 */ /* 0x001fe20000000000 */
[----:B------:R-:W-:Y:S01]  /*1530*/  SHF.L.U32 R4, R35, R28, RZ ;  /* 0x0000001c23047219 */ /* 0x000fe200000006ff */
[----:B------:R-:W-:-:S03]  /*1540*/  IMAD.MOV R17, RZ, RZ, -R15 ;  /* 0x000000ffff117224 */ /* 0x000fc600078e0a0f */
[----:B------:R-:W-:Y:S01]  /*1550*/  LOP3.LUT R29, R29, R6, RZ, 0xc0, !PT ;  /* 0x000000061d1d7212 */ /* 0x000fe200078ec0ff */
[----:B------:R-:W-:Y:S02]  /*1560*/  IMAD R5, R4, R15, R5 ;  /* 0x0000000f04057224 */ /* 0x000fe400078e0205 */
[----:B---3--:R-:W-:Y:S02]  /*1570*/  IMAD R4, R17, R34, R38 ;  /* 0x0000002211047224 */ /* 0x008fe400078e0226 */
[----:B--2---:R-:W-:Y:S02]  /*1580*/  IMAD R6, R5, R36, R24 ;  /* 0x0000002405067224 */ /* 0x004fe400078e0218 */
[----:B------:R-:W-:Y:S02]  /*1590*/  IMAD R5, R4, R31, R29 ;  /* 0x0000001f04057224 */ /* 0x000fe400078e021d */
[----:B------:R-:W-:-:S03]  /*15a0*/  IMAD.MOV.U32 R17, RZ, RZ, 0x1 ;  /* 0x00000001ff117424 */ /* 0x000fc600078e00ff */
[----:B------:R-:W-:Y:S02]  /*15b0*/  SEL R4, R5, R6, !P4 ;  /* 0x0000000605047207 */ /* 0x000fe40006000000 */
[----:B------:R-:W-:Y:S01]  /*15c0*/  SEL R6, R6, R5, !P4 ;  /* 0x0000000506067207 */ /* 0x000fe20006000000 */
[----:B------:R-:W-:-:S07]  /*15d0*/  IMAD.MOV.U32 R5, RZ, RZ, R37 ;  /* 0x000000ffff057224 */ /* 0x000fce00078e0025 */
.L_x_13:
[----:B------:R-:W-:Y:S05]  /*15e0*/  @!P3 BRA `(.L_x_16) ;  /* 0x00000000000cb947 */ /* 0x000fea0003800000 */
[----:B------:R-:W-:Y:S01]  /*15f0*/  UCGABAR_WAIT ;  /* 0x0000000000007dc7 */ /* 0x000fe20008000000 */
[----:B------:R-:W-:Y:S01]  /*1600*/  CCTL.IVALL ;  /* 0x00000000ff00798f */ /* 0x000fe20002000000 */
[----:B------:R-:W-:Y:S05]  /*1610*/  BRA `(.L_x_17) ;  /* 0x0000000000047947 */ /* 0x000fea0003800000 */
.L_x_16:
[----:B------:R-:W-:Y:S06]  /*1620*/  BAR.SYNC.DEFER_BLOCKING 0x0 ;  /* 0x0000000000007b1d */ /* 0x000fec0000010000 */
.L_x_17:
[----:B------:R-:W-:Y:S05]  /*1630*/  @!P2 BRA `(.L_x_18) ;  /* 0x0000004000f0a947 */ /* 0x000fea0003800000 */
[----:B------:R-:W-:-:S13]  /*1640*/  ISETP.GT.U32.AND P1, PT, R40, 0x1, PT ;  /* 0x000000012800780c */ /* 0x000fda0003f24070 */
[----:B------:R-:W-:Y:S05]  /*1650*/  @P1 EXIT ;  /* 0x000000000000194d */ /* 0x000fea0003800000 */
.L_x_19:
[----:B------:R-:W-:-:S08]  /*1660*/  NOP ;  /* 0x0000000000007918 */ /* 0x000fd00000000000 */
[----:B------:R-:W0:Y:S02]  /*1670*/  USETMAXREG.TRY_ALLOC.CTAPOOL UP0, 0xe8 ;  /* 0x000000e8000079c8 */ /* 0x000e240008000600 */
[----:B0-----:R-:W-:-:S13]  /*1680*/  PLOP3.LUT P1, PT, PT, PT, UP0, 0x80, 0x0 ;  /* 0x000000000000781c */ /* 0x001fda0003f2f008 */
[----:B------:R-:W-:Y:S05]  /*1690*/  @!P1 BRA `(.L_x_19) ;  /* 0xfffffffc00f09947 */ /* 0x000fea000383ffff */
[----:B------:R-:W-:-:S13]  /*16a0*/  LOP3.LUT P1, RZ, R17, 0xff, RZ, 0xc0, !PT ;  /* 0x000000ff11ff7812 */ /* 0x000fda000782c0ff */
[----:B------:R-:W-:Y:S05]  /*16b0*/  @!P1 EXIT ;  /* 0x000000000000994d */ /* 0x000fea0003800000 */
[----:B------:R-:W0:Y:S01]  /*16c0*/  S2UR UR6, SR_CgaCtaId ;  /* 0x00000000000679c3 */ /* 0x000e220000008800 */
[CC--:B------:R-:W-:Y:S01]  /*16d0*/  LEA.HI R11, R23.reuse, R10.reuse, RZ, 0x2 ;  /* 0x0000000a170b7211 */ /* 0x0c0fe200078f10ff */
[----:B------:R-:W-:Y:S01]  /*16e0*/  UIADD3 UR7, UR15, -0x1, URZ ;  /* 0xffffffff0f077890 */ /* 0x000fe2000fffe03f */
[----:B------:R-:W-:Y:S01]  /*16f0*/  LEA.HI R23, R23, R10, RZ, 0x5 ;  /* 0x0000000a17177211 */ /* 0x000fe200078f28ff */
[----:B------:R-:W-:Y:S01]  /*1700*/  UMOV UR12, 0x400 ;  /* 0x00000400000c7882 */ /* 0x000fe20000000000 */
[--C-:B------:R-:W-:Y:S01]  /*1710*/  SHF.R.S32.HI R14, RZ, 0x2, R11.reuse ;  /* 0x00000002ff0e7819 */ /* 0x100fe2000001140b */
[----:B------:R-:W-:Y:S01]  /*1720*/  UISETP.LT.AND UP0, UPT, UR13, 0x1, UPT ;  /* 0x000000010d00788c */ /* 0x000fe2000bf01270 */
[----:B------:R-:W-:Y:S01]  /*1730*/  SHF.R.S32.HI R15, RZ, 0x1f, R11 ;  /* 0x0000001fff0f7819 */ /* 0x000fe2000001140b */
[----:B------:R-:W-:Y:S01]  /*1740*/  USHF.L.U32 UR22, UR13, 0x1, URZ ;  /* 0x000000010d167899 */ /* 0x000fe2000800063f */
[----:B------:R-:W-:Y:S01]  /*1750*/  SHF.R.S32.HI R23, RZ, 0x5, R23 ;  /* 0x00000005ff177819 */ /* 0x000fe20000011417 */
[----:B------:R-:W-:Y:S01]  /*1760*/  USEL UR14, UR13, 0x1, UP0 ;  /* 0x000000010d0e7887 */ /* 0x000fe20008000000 */
[----:B------:R-:W-:Y:S01]  /*1770*/  LEA.HI R15, R15, R14, RZ, 0x3 ;  /* 0x0000000e0f0f7211 */ /* 0x000fe200078f18ff */
[----:B------:R-:W-:Y:S01]  /*1780*/  UISETP.NE.AND UP0, UPT, UR7, URZ, UPT ;  /* 0x0000003f0700728c */ /* 0x000fe2000bf05270 */
[----:B------:R-:W-:Y:S01]  /*1790*/  LOP3.LUT R17, R11, 0xfffffffc, RZ, 0xc0, !PT ;  /* 0xfffffffc0b117812 */ /* 0x000fe200078ec0ff */
[----:B------:R-:W-:Y:S01]  /*17a0*/  UIADD3 UR14, -UR14, UR13, URZ ;  /* 0x0000000d0e0e7290 */ /* 0x000fe2000fffe13f */
[----:B------:R-:W-:Y:S01]  /*17b0*/  LOP3.LUT R15, R15, 0xfffffff8, RZ, 0xc0, !PT ;  /* 0xfffffff80f0f7812 */ /* 0x000fe200078ec0ff */
[----:B------:R-:W-:Y:S01]  /*17c0*/  USEL UR9, URZ, 0x1, UP0 ;  /* 0x000000013f097887 */ /* 0x000fe20008000000 */
[----:B------:R-:W-:Y:S01]  /*17d0*/  LOP3.LUT R85, R7, 0x1, RZ, 0xfc, !PT ;  /* 0x0000000107557812 */ /* 0x000fe200078efcff */
[----:B------:R-:W-:-:S02]  /*17e0*/  IMAD.IADD R17, R10, 0x1, -R17 ;  /* 0x000000010a117824 */ /* 0x000fc400078e0a11 */
[----:B------:R-:W-:Y:S02]  /*17f0*/  IMAD.IADD R14, R14, 0x1, -R15 ;  /* 0x000000010e0e7824 */ /* 0x000fe400078e0a0f */
[----:B------:R-:W-:Y:S01]  /*1800*/  IMAD.U32 R86, RZ, RZ, UR9 ;  /* 0x00000009ff567e24 */ /* 0x000fe2000f8e00ff */
[----:B0-----:R-:W-:Y:S02]  /*1810*/  ULEA UR12, UR6, UR12, 0x18 ;  /* 0x0000000c060c7291 */ /* 0x001fe4000f8ec03f */
[--C-:B------:R-:W-:Y:S01]  /*1820*/  SHF.R.S32.HI R15, RZ, 0x1f, R14.reuse ;  /* 0x0000001fff0f7819 */ /* 0x100fe2000001140e */
[----:B------:R-:W-:Y:S01]  /*1830*/  USHF.L.U32 UR6, UR7, 0x3, URZ ;  /* 0x0000000307067899 */ /* 0x000fe2000800063f */
[C-C-:B------:R-:W-:Y:S01]  /*1840*/  IMAD R20, R23.reuse, -0x10, -R14.reuse ;  /* 0xfffffff017147824 */ /* 0x140fe200078e0a0e */
[----:B------:R-:W-:Y:S02]  /*1850*/  UIADD3 UR7, UR12, 0x1c300, URZ ;  /* 0x0001c3000c077890 */ /* 0x000fe4000fffe03f */
[----:B------:R-:W-:Y:S01]  /*1860*/  ULOP3.LUT UR6, UR6, 0x8, URZ, 0xc0, !UPT ;  /* 0x0000000806067892 */ /* 0x000fe2000f8ec03f */
[----:B------:R-:W-:Y:S01]  /*1870*/  IMAD.WIDE R10, R23, 0x10, R14 ;  /* 0x00000010170a7825 */ /* 0x000fe200078e020e */
[----:B------:R-:W-:-:S02]  /*1880*/  UIADD3 UR8, UR12, 0x300, URZ ;  /* 0x000003000c087890 */ /* 0x000fc4000fffe03f */
[----:B------:R-:W-:Y:S02]  /*1890*/  USHF.R.U32.HI UR7, URZ, 0x4, UR7 ;  /* 0x000000043f077899 */ /* 0x000fe40008011607 */
[----:B------:R-:W-:Y:S02]  /*18a0*/  USHF.R.U32.HI UR8, URZ, 0x4, UR8 ;  /* 0x000000043f087899 */ /* 0x000fe40008011608 */
[----:B------:R-:W-:Y:S02]  /*18b0*/  ULOP3.LUT UR24, UR6, 0x8, URZ, 0x3c, !UPT ;  /* 0x0000000806187892 */ /* 0x000fe4000f8e3c3f */
[----:B------:R-:W-:Y:S02]  /*18c0*/  ULOP3.LUT UR16, UR6, 0x18, URZ, 0x3c, !UPT ;  /* 0x0000001806107892 */ /* 0x000fe4000f8e3c3f */
[----:B------:R-:W-:Y:S01]  /*18d0*/  UIADD3 UR23, UR12, 0x1d0, URZ ;  /* 0x000001d00c177890 */ /* 0x000fe2000fffe03f */
[----:B------:R-:W-:Y:S01]  /*18e0*/  ULDC UR6, c[0x0][0x284] ;  /* 0x0000a10000067ab9 */ /* 0x000fe20000000800 */
[----:B------:R-:W-:Y:S01]  /*18f0*/  ULOP3.LUT UR7, UR7, 0x3fff, URZ, 0xc0, !UPT ;  /* 0x00003fff07077892 */ /* 0x000fe2000f8ec03f */
[----:B------:R-:W-:Y:S01]  /*1900*/  VIADD R20, R20, UR6 ;  /* 0x0000000614147c36 */ /* 0x000fe20008000000 */
[----:B------:R-:W-:-:S02]  /*1910*/  ULOP3.LUT UR8, UR8, 0x3fff, URZ, 0xc0, !UPT ;  /* 0x00003fff08087892 */ /* 0x000fc4000f8ec03f */
[----:B------:R-:W-:Y:S02]  /*1920*/  ULEA UR15, UR15, UR23, 0x3 ;  /* 0x000000170f0f7291 */ /* 0x000fe4000f8e183f */
[----:B------:R-:W-:Y:S02]  /*1930*/  ULOP3.LUT UR17, UR7, 0x10000, URZ, 0xfc, !UPT ;  /* 0x0001000007117892 */ /* 0x000fe4000f8efc3f */
[----:B------:R-:W-:-:S12]  /*1940*/  ULOP3.LUT UR18, UR8, 0x10000, URZ, 0xfc, !UPT ;  /* 0x0001000008127892 */ /* 0x000fd8000f8efc3f */
.L_x_110:
[----:B------:R-:W-:Y:S01]  /*1950*/  SHF.L.U32 R14, R86, 0x1f, RZ ;  /* 0x0000001f560e7819 */ /* 0x000fe200000006ff */
[----:B------:R-:W0:Y:S01]  /*1960*/  LDC R15, c[0x0][0x28c] ;  /* 0x0000a300ff0f7b82 */ /* 0x000e220000000800 */
[----:B------:R-:W-:Y:S01]  /*1970*/  UMOV UR6, URZ ;  /* 0x0000003f00067c82 */ /* 0x000fe20008000000 */
[----:B------:R-:W-:Y:S01]  /*1980*/  UMOV UR19, UR5 ;  /* 0x0000000500137c82 */ /* 0x000fe20008000000 */
[----:B------:R-:W1:Y:S01]  /*1990*/  SYNCS.PHASECHK.TRANS64.TRYWAIT P1, [UR15+-0x8], R14 ;  /* 0xfffff80eff0075a7 */ /* 0x000e62000802014f */
[----:B0-----:R-:W-:Y:S01]  /*19a0*/  ISETP.GE.AND P2, PT, R15, 0x1, PT ;  /* 0x000000010f00780c */ /* 0x001fe20003f46270 */
[----:B-1-34-:R-:W-:-:S12]  /*19b0*/  @!P1 BRA `(.L_x_20) ;  /* 0x0000005c00689947 */ /* 0x01afd80003800000 */
.L_x_156:
[----:B------:R-:W-:Y:S01]  /*19c0*/  UMOV UR7, URZ ;  /* 0x0000003f00077c82 */ /* 0x000fe20008000000 */
[----:B------:R-:W-:Y:S01]  /*19d0*/  UMOV UR8, URZ ;  /* 0x0000003f00087c82 */ /* 0x000fe20008000000 */
[----:B------:R-:W-:Y:S01]  /*19e0*/  CS2R R22, SRZ ;  /* 0x0000000000167805 */ /* 0x000fe2000001ff00 */
[----:B------:R-:W-:Y:S01]  /*19f0*/  IMAD.MOV.U32 R21, RZ, RZ, RZ ;  /* 0x000000ffff157224 */ /* 0x000fe200078e00ff */
[----:B------:R-:W-:Y:S02]  /*1a00*/  CS2R R56, SRZ ;  /* 0x0000000000387805 */ /* 0x000fe4000001ff00 */
[----:B------:R-:W-:Y:S02]  /*1a10*/  CS2R R58, SRZ ;  /* 0x00000000003a7805 */ /* 0x000fe4000001ff00 */
[----:B------:R-:W-:Y:S02]  /*1a20*/  CS2R R60, SRZ ;  /* 0x00000000003c7805 */ /* 0x000fe4000001ff00 */
[----:B------:R-:W-:-:S02]  /*1a30*/  CS2R R62, SRZ ;  /* 0x00000000003e7805 */ /* 0x000fc4000001ff00 */
[----:B------:R-:W-:Y:S02]  /*1a40*/  CS2R R64, SRZ ;  /* 0x0000000000407805 */ /* 0x000fe4000001ff00 */
[----:B------:R-:W-:Y:S02]  /*1a50*/  CS2R R66, SRZ ;  /* 0x0000000000427805 */ /* 0x000fe4000001ff00 */
[----:B------:R-:W-:Y:S02]  /*1a60*/  CS2R R68, SRZ ;  /* 0x0000000000447805 */ /* 0x000fe4000001ff00 */
[----:B------:R-:W-:Y:S02]  /*1a70*/  CS2R R70, SRZ ;  /* 0x0000000000467805 */ /* 0x000fe4000001ff00 */
[----:B------:R-:W-:Y:S02]  /*1a80*/  CS2R R72, SRZ ;  /* 0x0000000000487805 */ /* 0x000fe4000001ff00 */
[----:B------:R-:W-:-:S02]  /*1a90*/  CS2R R74, SRZ ;  /* 0x00000000004a7805 */ /* 0x000fc4000001ff00 */
[----:B------:R-:W-:Y:S02]  /*1aa0*/  CS2R R76, SRZ ;  /* 0x00000000004c7805 */ /* 0x000fe4000001ff00 */
[----:B------:R-:W-:Y:S02]  /*1ab0*/  CS2R R78, SRZ ;  /* 0x00000000004e7805 */ /* 0x000fe4000001ff00 */
[----:B------:R-:W-:Y:S02]  /*1ac0*/  CS2R R80, SRZ ;  /* 0x0000000000507805 */ /* 0x000fe4000001ff00 */
[----:B------:R-:W-:Y:S01]  /*1ad0*/  CS2R R82, SRZ ;  /* 0x0000000000527805 */ /* 0x000fe2000001ff00 */
[----:B------:R-:W-:Y:S01]  /*1ae0*/  IMAD.MOV.U32 R84, RZ, RZ, RZ ;  /* 0x000000ffff547224 */ /* 0x000fe200078e00ff */
[----:B------:R-:W-:Y:S01]  /*1af0*/  CS2R R24, SRZ ;  /* 0x0000000000187805 */ /* 0x000fe2000001ff00 */
[----:B------:R-:W-:Y:S01]  /*1b00*/  IMAD.U32 R87, RZ, RZ, UR4 ;  /* 0x00000004ff577e24 */ /* 0x000fe2000f8e00ff */
        /* <DEDUP_REMOVED lines=14> */
[----:B------:R-:W-:Y:S01]  /*1bf0*/  CS2R R54, SRZ ;  /* 0x0000000000367805 */ /* 0x000fe2000001ff00 */
[----:B------:R-:W-:Y:S06]  /*1c00*/  @!P2 BRA `(.L_x_21) ;  /* 0x00000004005ca947 */ /* 0x000fec0003800000 */
[----:B------:R-:W-:-:S13]  /*1c10*/  ISETP.NE.AND P2, PT, R85, 0x3, PT ;  /* 0x000000035500780c */ /* 0x000fda0003f45270 */
[----:B------:R-:W-:Y:S05]  /*1c20*/  @!P2 BRA `(.L_x_22) ;  /* 0x000000000004a947 */ /* 0x000fea0003800000 */
[----:B------:R-:W-:Y:S01]  /*1c30*/  BPT.TRAP 0x1 ;  /* 0x000000040000795c */ /* 0x000fe20000300000 */
.L_x_22:
[----:B------:R-:W-:Y:S01]  /*1c40*/  ULEA UR6, UR5, UR12, 0x3 ;  /* 0x0000000c05067291 */ /* 0x000fe2000f8e183f */
[----:B0-----:R-:W-:-:S05]  /*1c50*/  IMAD.U32 R14, RZ, RZ, UR4 ;  /* 0x00000004ff0e7e24 */ /* 0x001fca000f8e00ff */
[----:B------:R-:W-:-:S04]  /*1c60*/  SHF.L.U32 R14, R14, 0x1f, RZ ;  /* 0x0000001f0e0e7819 */ /* 0x000fc800000006ff */
[----:B------:R0:W1:Y:S01]  /*1c70*/  SYNCS.PHASECHK.TRANS64.TRYWAIT P1, [UR6], R14 ;  /* 0x0000000eff0075a7 */ /* 0x0000620008020146 */
[----:B------:R-:W-:Y:S05]  /*1c80*/  @!P2 BRA `(.L_x_23) ;  /* 0x000000000004a947 */ /* 0x000fea0003800000 */
[----:B------:R-:W-:Y:S01]  /*1c90*/  BPT.TRAP 0x1 ;  /* 0x000000040000795c */ /* 0x000fe20000300000 */
.L_x_23:
[----:B-1----:R-:W-:Y:S05]  /*1ca0*/  @P1 BRA `(.L_x_24) ;  /* 0x0000000000081947 */ /* 0x002fea0003800000 */
[----:B------:R-:W1:Y:S02]  /*1cb0*/  SYNCS.PHASECHK.TRANS64.TRYWAIT P1, [UR6], R14 ;  /* 0x0000000eff0075a7 */ /* 0x000e640008020146 */
[----:B-1----:R-:W-:Y:S05]  /*1cc0*/  @!P1 BRA `(.L_x_25) ;  /* 0x0000005800bc9947 */ /* 0x002fea0003800000 */
.L_x_24:
[----:B------:R-:W-:Y:S01]  /*1cd0*/  ULEA UR8, UR5, UR18, 0x8 ;  /* 0x0000001205087291 */ /* 0x000fe2000f8e403f */
[----:B------:R-:W-:Y:S01]  /*1ce0*/  WARPGROUP.ARRIVE ;  /* 0x00000000000079c5 */ /* 0x000fe20000000000 */
[----:B------:R-:W-:Y:S01]  /*1cf0*/  ULEA UR10, UR5, UR17, 0x8 ;  /* 0x00000011050a7291 */ /* 0x000fe2000f8e403f */
[----:B------:R-:W-:Y:S01]  /*1d00*/  CS2R R22, SRZ ;  /* 0x0000000000167805 */ /* 0x000fe2000001ff00 */
[----:B------:R-:W-:Y:S01]  /*1d10*/  UMOV UR9, 0x80000020 ;  /* 0x8000002000097882 */ /* 0x000fe20000000000 */
[----:B------:R-:W-:Y:S01]  /*1d20*/  UMOV UR11, 0x80000020 ;  /* 0x80000020000b7882 */ /* 0x000fe20000000000 */
[----:B------:R-:W-:Y:S01]  /*1d30*/  ULDC UR7, c[0x0][0x50c] ;  /* 0x0001430000077ab9 */ /* 0x000fe20000000800 */
[----:B------:R-:W-:Y:S01]  /*1d40*/  UMOV UR6, 0x2 ;  /* 0x0000000200067882 */ /* 0x000fe20000000000 */
[----:B------:R-:W-:Y:S01]  /*1d50*/  UISETP.NE.AND UP0, UPT, UR7, 0x2, UPT ;  /* 0x000000020700788c */ /* 0x000fe2000bf05270 */
[----:B------:R-:W-:Y:S01]  /*1d60*/  IMAD.MOV.U32 R21, RZ, RZ, RZ ;  /* 0x000000ffff157224 */ /* 0x000fe200078e00ff */
[----:B------:R-:W-:Y:S01]  /*1d70*/  CS2R R56, SRZ ;  /* 0x0000000000387805 */ /* 0x000fe2000001ff00 */
[----:B------:R-:W-:Y:S01]  /*1d80*/  QGMMA.64x64x32.F32.E5M2.E5M2 R24, gdesc[UR8], RZ, !UPT ;  /* 0x00e00000081879f3 */ /* 0x000fe2000c7038ff */
[----:B------:R-:W-:Y:S01]  /*1d90*/  USEL UR7, URZ, 0x1, UP0 ;  /* 0x000000013f077887 */ /* 0x000fe20008000000 */
[----:B------:R-:W-:Y:S01]  /*1da0*/  CS2R R58, SRZ ;  /* 0x00000000003a7805 */ /* 0x000fe2000001ff00 */
[----:B------:R-:W-:Y:S01]  /*1db0*/  UIADD3 UR8, UR8, 0x2, URZ ;  /* 0x0000000208087890 */ /* 0x000fe2000fffe03f */
[----:B------:R-:W-:Y:S01]  /*1dc0*/  CS2R R60, SRZ ;  /* 0x00000000003c7805 */ /* 0x000fe2000001ff00 */
[----:B------:R-:W-:Y:S01]  /*1dd0*/  UIADD3 UR10, UR10, 0x2, URZ ;  /* 0x000000020a0a7890 */ /* 0x000fe2000fffe03f */
[----:B------:R-:W-:-:S02]  /*1de0*/  CS2R R62, SRZ ;  /* 0x00000000003e7805 */ /* 0x000fc4000001ff00 */
[----:B------:R-:W-:Y:S01]  /*1df0*/  ISETP.NE.AND P1, PT, RZ, UR7, PT ;  /* 0x00000007ff007c0c */ /* 0x000fe2000bf25270 */
[----:B------:R-:W-:Y:S01]  /*1e00*/  UMOV UR9, 0x80000020 ;  /* 0x8000002000097882 */ /* 0x000fe20000000000 */
[----:B------:R-:W-:Y:S01]  /*1e10*/  UMOV UR11, 0x80000020 ;  /* 0x80000020000b7882 */ /* 0x000fe20000000000 */
        /* <DEDUP_REMOVED lines=9> */
[----:B------:R-:W-:Y:S01]  /*1eb0*/  CS2R R82, SRZ ;  /* 0x0000000000527805 */ /* 0x000fe2000001ff00 */
[----:B------:R-:W-:Y:S01]  /*1ec0*/  IMAD.MOV.U32 R84, RZ, RZ, RZ ;  /* 0x000000ffff547224 */ /* 0x000fe200078e00ff */
[----:B------:R-:W-:Y:S01]  /*1ed0*/  QGMMA.64x64x32.F32.E5M2.E5M2 R24, gdesc[UR8], R24, gsb0 ;  /* 0x00e00000081879f3 */ /* 0x000fe20008003818 */
[----:B------:R-:W-:Y:S05]  /*1ee0*/  @!P1 BRA `(.L_x_26) ;  /* 0x0000000000889947 */ /* 0x000fea0003800000 */
[----:B------:R-:W-:Y:S02]  /*1ef0*/  WARPGROUP.DEPBAR.LE gsb0, 0x0 ;  /* 0x00008000000079c5 */ /* 0x000fe40000010000 */
[----:B------:R-:W-:-:S01]  /*1f00*/  FADD R83, RZ, R24 ;  /* 0x00000018ff537221 */ /* 0x000fc20000000000 */
[----:B------:R-:W-:Y:S01]  /*1f10*/  FADD R84, RZ, R25 ;  /* 0x00000019ff547221 */ /* 0x000fe20000000000 */
        /* <DEDUP_REMOVED lines=30> */
[----:B------:R-:W-:-:S06]  /*2100*/  UMOV UR6, URZ ;  /* 0x0000003f00067c82 */ /* 0x000fcc0008000000 */
.L_x_26:
[----:B------:R-:W-:-:S04]  /*2110*/  UIADD3 UR19, UR5, 0x1, URZ ;  /* 0x0000000105137890 */ /* 0x000fc8000fffe03f */
[----:B------:R-:W-:-:S04]  /*2120*/  UISETP.NE.AND UP0, UPT, UR19, 0x1c, UPT ;  /* 0x0000001c1300788c */ /* 0x000fc8000bf05270 */
[----:B------:R-:W-:Y:S02]  /*2130*/  USEL UR8, URZ, 0x1, UP0 ;  /* 0x000000013f087887 */ /* 0x000fe40008000000 */
[----:B------:R-:W-:Y:S02]  /*2140*/  USEL UR19, UR19, URZ, UP0 ;  /* 0x0000003f13137287 */ /* 0x000fe40008000000 */
[----:B------:R-:W-:-:S06]  /*2150*/  ULOP3.LUT UR8, UR4, UR8, URZ, 0x3c, !UPT ;  /* 0x0000000804087292 */ /* 0x000fcc000f8e3c3f */
[----:B------:R-:W-:Y:S01]  /*2160*/  IMAD.U32 R87, RZ, RZ, UR8 ;  /* 0x00000008ff577e24 */ /* 0x000fe2000f8e00ff */
[----:B------:R-:W-:-:S06]  /*2170*/  UMOV UR8, 0x1 ;  /* 0x0000000100087882 */ /* 0x000fcc0000000000 */
.L_x_21:
[----:B------:R-:W-:-:S06]  /*2180*/  UISETP.GE.AND UP0, UPT, UR14, 0x1, UPT ;  /* 0x000000010e00788c */ /* 0x000fcc000bf06270 */
[----:B------:R-:W-:-:S13]  /*2190*/  PLOP3.LUT P1, PT, PT, PT, UP0, 0x80, 0x0 ;  /* 0x000000000000781c */ /* 0x000fda0003f2f008 */
[----:B------:R-:W-:Y:S05]  /*21a0*/  @!P1 BRA `(.L_x_27) ;  /* 0x0000000400649947 */ /* 0x000fea0003800000 */
[----:B01----:R-:W-:Y:S01]  /*21b0*/  IMAD.U32 R14, RZ, RZ, UR14 ;  /* 0x0000000eff0e7e24 */ /* 0x003fe2000f8e00ff */
[----:B------:R-:W-:Y:S01]  /*21c0*/  ULDC UR25, c[0x0][0x50c] ;  /* 0x0001430000197ab9 */ /* 0x000fe20000000800 */
[----:B------:R-:W-:-:S07]  /*21d0*/  IMAD.U32 R15, RZ, RZ, UR5 ;  /* 0x00000005ff0f7e24 */ /* 0x000fce000f8e00ff */
.L_x_35:
[----:B------:R-:W-:-:S13]  /*21e0*/  ISETP.NE.AND P2, PT, R85, 0x3, PT ;  /* 0x000000035500780c */ /* 0x000fda0003f45270 */
[----:B0-----:R-:W-:Y:S05]  /*21f0*/  @!P2 BRA `(.L_x_28) ;  /* 0x000000000004a947 */ /* 0x001fea0003800000 */
[----:B------:R-:W-:Y:S01]  /*2200*/  BPT.TRAP 0x1 ;  /* 0x000000040000795c */ /* 0x000fe20000300000 */
.L_x_28:
[----:B------:R-:W-:Y:S01]  /*2210*/  ULEA UR9, UR19, UR12, 0x3 ;  /* 0x0000000c13097291 */ /* 0x000fe2000f8e183f */
[----:B------:R-:W-:-:S08]  /*2220*/  SHF.L.U32 R18, R87, 0x1f, RZ ;  /* 0x0000001f57127819 */ /* 0x000fd000000006ff */
[----:B------:R0:W1:Y:S01]  /*2230*/  SYNCS.PHASECHK.TRANS64.TRYWAIT P1, [UR9], R18 ;  /* 0x00000012ff0075a7 */ /* 0x0000620008020149 */
[----:B------:R-:W-:Y:S05]  /*2240*/  @!P2 BRA `(.L_x_29) ;  /* 0x000000000004a947 */ /* 0x000fea0003800000 */
[----:B------:R-:W-:Y:S01]  /*2250*/  BPT.TRAP 0x1 ;  /* 0x000000040000795c */ /* 0x000fe20000300000 */
.L_x_29:
[----:B-1----:R-:W-:Y:S05]  /*2260*/  @P1 BRA `(.L_x_30) ;  /* 0x0000000000081947 */ /* 0x002fea0003800000 */
[----:B------:R-:W1:Y:S02]  /*2270*/  SYNCS.PHASECHK.TRANS64.TRYWAIT P1, [UR9], R18 ;  /* 0x00000012ff0075a7 */ /* 0x000e640008020149 */
[----:B-1----:R-:W-:Y:S05]  /*2280*/  @!P1 BRA `(.L_x_31) ;  /* 0x0000005400649947 */ /* 0x002fea0003800000 */
.L_x_30:
[----:B------:R-:W-:Y:S01]  /*2290*/  UISETP.NE.AND UP0, UPT, UR7, URZ, UPT ;  /* 0x0000003f0700728c */ /* 0x000fe2000bf05270 */
[----:B------:R-:W-:Y:S01]  /*22a0*/  WARPGROUP.ARRIVE ;  /* 0x00000000000079c5 */ /* 0x000fe20000000000 */
[----:B------:R-:W-:Y:S02]  /*22b0*/  ULEA UR10, UR19, UR17, 0x8 ;  /* 0x00000011130a7291 */ /* 0x000fe4000f8e403f */
[----:B------:R-:W-:Y:S01]  /*22c0*/  USEL UR8, UR8, URZ, !UP0 ;  /* 0x0000003f08087287 */ /* 0x000fe2000c000000 */
[----:B------:R-:W-:Y:S01]  /*22d0*/  UMOV UR9, 0x80000020 ;  /* 0x8000002000097882 */ /* 0x000fe20000000000 */
[----:B------:R-:W-:Y:S02]  /*22e0*/  UMOV UR11, 0x80000020 ;  /* 0x80000020000b7882 */ /* 0x000fe40000000000 */
[----:B------:R-:W-:Y:S02]  /*22f0*/  UISETP.NE.U32.AND UP0, UPT, UR8, URZ, UPT ;  /* 0x0000003f0800728c */ /* 0x000fe4000bf05070 */
[----:B------:R-:W-:-:S02]  /*2300*/  ULEA UR8, UR19, UR18, 0x8 ;  /* 0x0000001213087291 */ /* 0x000fc4000f8e403f */
[----:B------:R-:W-:-:S07]  /*2310*/  UIADD3 UR6, UR6, 0x2, URZ ;  /* 0x0000000206067890 */ /* 0x000fce000fffe03f */
[----:B------:R-:W-:Y:S01]  /*2320*/  QGMMA.64x64x32.F32.E5M2.E5M2 R24, gdesc[UR8], R24, UP0 ;  /* 0x00e00000081879f3 */ /* 0x000fe2000bf03818 */
[----:B------:R-:W-:Y:S02]  /*2330*/  UIADD3 UR8, UR8, 0x2, URZ ;  /* 0x0000000208087890 */ /* 0x000fe4000fffe03f */
[----:B------:R-:W-:Y:S01]  /*2340*/  UIADD3 UR10, UR10, 0x2, URZ ;  /* 0x000000020a0a7890 */ /* 0x000fe2000fffe03f */
[----:B------:R-:W-:Y:S01]  /*2350*/  UMOV UR9, 0x80000020 ;  /* 0x8000002000097882 */ /* 0x000fe20000000000 */
[----:B------:R-:W-:Y:S01]  /*2360*/  UMOV UR11, 0x80000020 ;  /* 0x80000020000b7882 */ /* 0x000fe20000000000 */
[----:B------:R-:W-:-:S04]  /*2370*/  UISETP.NE.AND UP0, UPT, UR6, UR25, UPT ;  /* 0x000000190600728c */ /* 0x000fc8000bf05270 */
[----:B------:R-:W-:-:S06]  /*2380*/  USEL UR7, URZ, 0x1, UP0 ;  /* 0x000000013f077887 */ /* 0x000fcc0008000000 */
[----:B------:R-:W-:Y:S01]  /*2390*/  ISETP.NE.AND P1, PT, RZ, UR7, PT ;  /* 0x00000007ff007c0c */ /* 0x000fe2000bf25270 */
[----:B------:R-:W-:Y:S03]  /*23a0*/  QGMMA.64x64x32.F32.E5M2.E5M2 R24, gdesc[UR8], R24, gsb0 ;  /* 0x00e00000081879f3 */ /* 0x000fe60008003818 */
[----:B------:R-:W-:-:S09]  /*23b0*/  WARPGROUP.DEPBAR.LE gsb0, 0x1 ;  /* 0x00008000000079c5 */ /* 0x000fd20000010100 */
[----:B------:R-:W-:Y:S05]  /*23c0*/  @!P1 BRA `(.L_x_32) ;  /* 0x0000000000889947 */ /* 0x000fea0003800000 */
[----:B------:R-:W-:Y:S02]  /*23d0*/  WARPGROUP.DEPBAR.LE gsb0, 0x0 ;  /* 0x00008000000079c5 */ /* 0x000fe40000010000 */
[----:B------:R-:W-:-:S01]  /*23e0*/  FADD R83, R24, R83 ;  /* 0x0000005318537221 */ /* 0x000fc20000000000 */
[----:B------:R-:W-:Y:S01]  /*23f0*/  FADD R84, R25, R84 ;  /* 0x0000005419547221 */ /* 0x000fe20000000000 */
        /* <DEDUP_REMOVED lines=30> */
[----:B------:R-:W-:-:S06]  /*25e0*/  UMOV UR6, URZ ;  /* 0x0000003f00067c82 */ /* 0x000fcc0008000000 */
.L_x_32:
[----:B------:R-:W-:Y:S05]  /*25f0*/  @!P2 BRA `(.L_x_33) ;  /* 0x000000000004a947 */ /* 0x000fea0003800000 */
[----:B------:R-:W-:Y:S01]  /*2600*/  BPT.TRAP 0x1 ;  /* 0x000000040000795c */ /* 0x000fe20000300000 */
.L_x_33:
[----:B01----:R-:W-:Y:S02]  /*2610*/  @P0 LEA R18, R15, UR12, 0x3 ;  /* 0x0000000c0f120c11 */ /* 0x003fe4000f8e18ff */
[----:B------:R-:W-:-:S03]  /*2620*/  ISETP.GT.U32.AND P1, PT, R7, 0x1, PT ;  /* 0x000000010700780c */ /* 0x000fc60003f24070 */
[----:B------:R-:W-:-:S05]  /*2630*/  @P0 VIADD R19, R18, 0xe0 ;  /* 0x000000e012130836 */ /* 0x000fca0000000000 */
[----:B------:R-:W-:-:S04]  /*2640*/  @P0 PRMT R19, R12, 0x654, R19 ;  /* 0x000006540c130816 */ /* 0x000fc80000000013 */
[----:B------:R0:W-:Y:S01]  /*2650*/  @P0 SYNCS.ARRIVE.TRANS64.RED.A1T0 RZ, [R19+URZ], RZ ;  /* 0x000000ff13ff09a7 */ /* 0x0001e2000810043f */
[----:B------:R-:W-:Y:S05]  /*2660*/  @P1 BRA `(.L_x_34) ;  /* 0x0000000000041947 */ /* 0x000fea0003800000 */
[----:B------:R-:W-:Y:S01]  /*2670*/  BPT.TRAP 0x1 ;  /* 0x000000040000795c */ /* 0x000fe20000300000 */
.L_x_34:
[----:B------:R-:W-:Y:S01]  /*2680*/  UIADD3 UR19, UR19, 0x1, URZ ;  /* 0x0000000113137890 */ /* 0x000fe2000fffe03f */
[C---:B------:R-:W-:Y:S01]  /*2690*/  ISETP.GT.AND P2, PT, R14.reuse, 0x1, PT ;  /* 0x000000010e00780c */ /* 0x040fe20003f44270 */
[----:B------:R-:W-:Y:S02]  /*26a0*/  VIADD R15, R15, 0x1 ;  /* 0x000000010f0f7836 */ /* 0x000fe40000000000 */
[----:B------:R-:W-:Y:S01]  /*26b0*/  UISETP.NE.AND UP0, UPT, UR19, 0x1c, UPT ;  /* 0x0000001c1300788c */ /* 0x000fe2000bf05270 */
[----:B------:R-:W-:Y:S02]  /*26c0*/  VIADD R14, R14, 0xffffffff ;  /* 0xffffffff0e0e7836 */ /* 0x000fe40000000000 */
[C---:B------:R-:W-:Y:S01]  /*26d0*/  ISETP.NE.AND P1, PT, R15.reuse, 0x1c, PT ;  /* 0x0000001c0f00780c */ /* 0x040fe20003f25270 */
[----:B------:R-:W-:Y:S02]  /*26e0*/  USEL UR8, URZ, 0x1, UP0 ;  /* 0x000000013f087887 */ /* 0x000fe40008000000 */
[----:B------:R-:W-:Y:S01]  /*26f0*/  USEL UR19, UR19, URZ, UP0 ;  /* 0x0000003f13137287 */ /* 0x000fe20008000000 */
[----:B------:R-:W-:-:S03]  /*2700*/  SEL R15, R15, RZ, P1 ;  /* 0x000000ff0f0f7207 */ /* 0x000fc60000800000 */
[----:B------:R-:W-:Y:S01]  /*2710*/  LOP3.LUT R87, R87, UR8, RZ, 0x3c, !PT ;  /* 0x0000000857577c12 */ /* 0x000fe2000f8e3cff */
[----:B------:R-:W-:Y:S01]  /*2720*/  UMOV UR8, 0x1 ;  /* 0x0000000100087882 */ /* 0x000fe20000000000 */
[----:B------:R-:W-:Y:S06]  /*2730*/  @P2 BRA `(.L_x_35) ;  /* 0xfffffff800a82947 */ /* 0x000fec000383ffff */
.L_x_27:
[----:B------:R-:W-:Y:S01]  /*2740*/  UISETP.NE.AND UP0, UPT, UR6, URZ, UPT ;  /* 0x0000003f0600728c */ /* 0x000fe2000bf05270 */
[----:B01----:R-:W0:Y:S01]  /*2750*/  LDC R14, c[0x0][0x28c] ;  /* 0x0000a300ff0e7b82 */ /* 0x003e220000000800 */
[----:B------:R-:W-:Y:S02]  /*2760*/  IMAD.U32 R15, RZ, RZ, UR24 ;  /* 0x00000018ff0f7e24 */ /* 0x000fe4000f8e00ff */
[----:B------:R-:W-:-:S06]  /*2770*/  USEL UR6, URZ, 0x1, !UP0 ;  /* 0x000000013f067887 */ /* 0x000fcc000c000000 */
[----:B------:R-:W-:-:S13]  /*2780*/  ISETP.NE.AND P1, PT, RZ, UR6, PT ;  /* 0x00000006ff007c0c */ /* 0x000fda000bf25270 */
[----:B------:R-:W-:Y:S05]  /*2790*/  @!P1 BRA `(.L_x_36) ;  /* 0x0000000000849947 */ /* 0x000fea0003800000 */
[----:B------:R-:W-:Y:S02]  /*27a0*/  WARPGROUP.DEPBAR.LE gsb0, 0x0 ;  /* 0x00008000000079c5 */ /* 0x000fe40000010000 */
[----:B------:R-:W-:Y:S01]  /*27b0*/  FADD R83, R24, R83 ;  /* 0x0000005318537221 */ /* 0x000fe20000000000 */
        /* <DEDUP_REMOVED lines=30> */
[----:B------:R-:W-:-:S07]  /*29a0*/  FADD R22, R22, R55 ;  /* 0x0000003716167221 */ /* 0x000fce0000000000 */
.L_x_36:
[----:B0-----:R-:W-:Y:S01]  /*29b0*/  ISETP.GE.AND P1, PT, R14, 0x1, PT ;  /* 0x000000010e00780c */ /* 0x001fe20003f26270 */
[----:B------:R0:W-:Y:S01]  /*29c0*/  SYNCS.ARRIVE.TRANS64.A1T0 RZ, [R15+UR23], RZ ;  /* 0x000000ff0fff79a7 */ /* 0x0001e20008100017 */
[----:B------:R-:W-:-:S11]  /*29d0*/  WARPGROUP.DEPBAR.LE gsb0, 0x0 ;  /* 0x00008000000079c5 */ /* 0x000fd60000010000 */
[----:B------:R-:W-:Y:S05]  /*29e0*/  @!P1 BRA `(.L_x_37) ;  /* 0x0000000000449947 */ /* 0x000fea0003800000 */
[----:B------:R-:W-:-:S13]  /*29f0*/  ISETP.NE.AND P1, PT, R85, 0x3, PT ;  /* 0x000000035500780c */ /* 0x000fda0003f25270 */
[----:B------:R-:W-:Y:S05]  /*2a00*/  @!P1 BRA `(.L_x_38) ;  /* 0x0000000000049947 */ /* 0x000fea0003800000 */
[----:B------:R-:W-:Y:S01]  /*2a10*/  BPT.TRAP 0x1 ;  /* 0x000000040000795c */ /* 0x000fe20000300000 */
.L_x_38:
[----:B------:R-:W-:Y:S01]  /*2a20*/  VOTEU.ANY UP0, P0 ;  /* 0x00000000003f7886 */ /* 0x000fe20000000100 */
[----:B------:R-:W-:-:S04]  /*2a30*/  ISETP.GT.U32.AND P1, PT, R7, 0x1, PT ;  /* 0x000000010700780c */ /* 0x000fc80003f24070 */
[----:B------:R-:W-:-:S06]  /*2a40*/  @UP0 UIADD3 UR6, UR14, UR5, URZ ;  /* 0x000000050e060290 */ /* 0x000fcc000fffe03f */
[----:B------:R-:W-:Y:S02]  /*2a50*/  IMAD.U32 R14, RZ, RZ, UR6 ;  /* 0x00000006ff0e7e24 */ /* 0x000fe4000f8e00ff */
[----:B------:R-:W-:-:S03]  /*2a60*/  IMAD.U32 R19, RZ, RZ, UR6 ;  /* 0x00000006ff137e24 */ /* 0x000fc6000f8e00ff */
[----:B------:R-:W-:-:S05]  /*2a70*/  @P0 SHF.R.U32.HI R14, RZ, 0x2, R14 ;  /* 0x00000002ff0e0819 */ /* 0x000fca000001160e */
[----:B0-----:R-:W-:-:S04]  /*2a80*/  @P0 IMAD.WIDE.U32 R14, R14, 0x24924925, RZ ;  /* 0x249249250e0e0825 */ /* 0x001fc800078e00ff */
[----:B------:R-:W-:-:S05]  /*2a90*/  @P0 IMAD R14, R15, -0x1c, R19 ;  /* 0xffffffe40f0e0824 */ /* 0x000fca00078e0213 */
[----:B------:R-:W-:-:S05]  /*2aa0*/  @P0 LEA R14, R14, UR12, 0x3 ;  /* 0x0000000c0e0e0c11 */ /* 0x000fca000f8e18ff */
[----:B------:R-:W-:-:S05]  /*2ab0*/  @P0 VIADD R15, R14, 0xe0 ;  /* 0x000000e00e0f0836 */ /* 0x000fca0000000000 */
[----:B------:R-:W-:-:S04]  /*2ac0*/  @P0 PRMT R15, R12, 0x654, R15 ;  /* 0x000006540c0f0816 */ /* 0x000fc8000000000f */
[----:B------:R1:W-:Y:S01]  /*2ad0*/  @P0 SYNCS.ARRIVE.TRANS64.RED.A1T0 RZ, [R15+URZ], RZ ;  /* 0x000000ff0fff09a7 */ /* 0x0003e2000810043f */
[----:B------:R-:W-:Y:S05]  /*2ae0*/  @P1 BRA `(.L_x_37) ;  /* 0x0000000000041947 */ /* 0x000fea0003800000 */
[----:B------:R-:W-:Y:S01]  /*2af0*/  BPT.TRAP 0x1 ;  /* 0x000000040000795c */ /* 0x000fe20000300000 */
.L_x_37:
[----:B------:R-:W-:Y:S01]  /*2b00*/  SHF.L.U32 R14, R86, 0x1f, RZ ;  /* 0x0000001f560e7819 */ /* 0x000fe200000006ff */
[----:B------:R-:W-:Y:S01]  /*2b10*/  UIADD3 UR5, UR22, UR5, URZ ;  /* 0x0000000516057290 */ /* 0x000fe2000fffe03f */
[----:B------:R-:W3:Y:S01]  /*2b20*/  LDC R26, c[0x0][0x288] ;  /* 0x0000a200ff1a7b82 */ /* 0x000ee20000000800 */
[----:B------:R-:W-:Y:S01]  /*2b30*/  UISETP.GE.U32.AND UP1, UPT, UR22, 0x1c, UPT ;  /* 0x0000001c1600788c */ /* 0x000fe2000bf26070 */
[----:B------:R-:W-:Y:S01]  /*2b40*/  IMAD.SHL.U32 R24, R17, 0x2, RZ ;  /* 0x0000000211187824 */ /* 0x000fe200078e00ff */
[----:B------:R-:W-:Y:S02]  /*2b50*/  UISETP.GT.U32.AND UP0, UPT, UR5, 0x1b, UPT ;  /* 0x0000001b0500788c */ /* 0x000fe4000bf04070 */
[----:B------:R-:W-:Y:S02]  /*2b60*/  USHF.R.U32.HI UR6, URZ, 0x2, UR5 ;  /* 0x000000023f067899 */ /* 0x000fe40008011605 */
[----:B------:R-:W-:Y:S01]  /*2b70*/  UISETP.LT.U32.AND UP0, UPT, UR22, 0x1c, UP0 ;  /* 0x0000001c1600788c */ /* 0x000fe20008701070 */
[----:B------:R-:W2:Y:S01]  /*2b80*/  SYNCS.PHASECHK.TRANS64.TRYWAIT P1, [UR15+0x8], R14 ;  /* 0x0000080eff0075a7 */ /* 0x000ea2000802014f */
[----:B------:R-:W-:Y:S01]  /*2b90*/  UIMAD.WIDE.U32 UR6, UR6, 0x24924925, URZ ;  /* 0x24924925060678a5 */ /* 0x000fe2000f8e003f */
[----:B------:R-:W-:Y:S01]  /*2ba0*/  SHF.R.S32.HI R25, RZ, 0x1f, R24 ;  /* 0x0000001fff197819 */ /* 0x000fe20000011418 */
[----:B------:R-:W-:-:S02]  /*2bb0*/  USEL UR8, URZ, 0x1, !UP0 ;  /* 0x000000013f087887 */ /* 0x000fc4000c000000 */
[----:B------:R-:W-:Y:S02]  /*2bc0*/  UIMAD UR5, UR7, -0x1c, UR5 ;  /* 0xffffffe4070578a4 */ /* 0x000fe4000f8e0205 */
[----:B------:R-:W-:-:S04]  /*2bd0*/  ULOP3.LUT UR4, UR4, UR8, URZ, 0x3c, !UPT ;  /* 0x0000000804047292 */ /* 0x000fc8000f8e3c3f */
[----:B------:R-:W-:Y:S01]  /*2be0*/  @UP1 ULOP3.LUT UR4, UR4, 0x1, UR7, 0x78, !UPT ;  /* 0x0000000104041892 */ /* 0x000fe2000f8e7807 */
[----:B--23--:R-:W-:Y:S11]  /*2bf0*/  @!P1 BRA `(.L_x_39) ;  /* 0x0000004c00209947 */ /* 0x00cff60003800000 */
.L_x_157:
[----:B------:R-:W-:Y:S01]  /*2c00*/  IMAD.SHL.U32 R27, R6, 0x40, RZ ;  /* 0x00000040061b7824 */ /* 0x000fe200078e00ff */
[----:B------:R-:W-:Y:S01]  /*2c10*/  ULDC UR8, c[0x0][0x284] ;  /* 0x0000a10000087ab9 */ /* 0x000fe20000000800 */
[----:B------:R-:W-:Y:S01]  /*2c20*/  IMAD.SHL.U32 R33, R4, 0x40, RZ ;  /* 0x0000004004217824 */ /* 0x000fe200078e00ff */
[----:B------:R-:W-:Y:S01]  /*2c30*/  SHF.R.S32.HI R34, RZ, 0x1f, R5 ;  /* 0x0000001fff227819 */ /* 0x000fe20000011405 */
[----:B------:R-:W-:Y:S01]  /*2c40*/  ULDC.64 UR6, c[0x0][0x5d0] ;  /* 0x0001740000067ab9 */ /* 0x000fe20000000a00 */
[----:B------:R-:W-:Y:S01]  /*2c50*/  ISETP.GE.AND P1, PT, R27, UR8, PT ;  /* 0x000000081b007c0c */ /* 0x000fe2000bf26270 */
[----:B01----:R-:W-:Y:S01]  /*2c60*/  IMAD.WIDE.U32 R14, R5, UR6, R24 ;  /* 0x00000006050e7c25 */ /* 0x003fe2000f8e0018 */
[----:B------:R-:W-:Y:S02]  /*2c70*/  SHF.R.S32.HI R32, RZ, 0x1f, R33 ;  /* 0x0000001fff207819 */ /* 0x000fe40000011421 */
[C---:B------:R-:W-:Y:S01]  /*2c80*/  ISETP.GE.OR P1, PT, R33.reuse, R26, P1 ;  /* 0x0000001a2100720c */ /* 0x040fe20000f26670 */
[----:B------:R-:W-:Y:S01]  /*2c90*/  IMAD R4, R34, UR6, RZ ;  /* 0x0000000622047c24 */ /* 0x000fe2000f8e02ff */
[----:B------:R-:W-:-:S03]  /*2ca0*/  IADD3 R14, P2, R33, R14, RZ ;  /* 0x0000000e210e7210 */ /* 0x000fc60007f5e0ff */
[----:B------:R-:W-:-:S05]  /*2cb0*/  IMAD R19, R5, UR7, R4 ;  /* 0x0000000705137c24 */ /* 0x000fca000f8e0204 */
[----:B------:R-:W-:-:S03]  /*2cc0*/  IADD3.X R15, R32, R15, R19, P2, !PT ;  /* 0x0000000f200f7210 */ /* 0x000fc600017fe413 */
[----:B------:R-:W-:Y:S05]  /*2cd0*/  @P1 BRA `(.L_x_40) ;  /* 0x0000002400a81947 */ /* 0x000fea0003800000 */
[----:B------:R-:W0:Y:S01]  /*2ce0*/  LDC.64 R30, c[0x0][0x5c8] ;  /* 0x00017200ff1e7b82 */ /* 0x000e220000000a00 */
[----:B------:R-:W-:Y:S01]  /*2cf0*/  IMAD.WIDE R28, R6, 0x40, R10 ;  /* 0x00000040061c7825 */ /* 0x000fe200078e020a */
[----:B------:R-:W-:Y:S01]  /*2d00*/  ULDC.64 UR6, c[0x0][0x5c0] ;  /* 0x0001700000067ab9 */ /* 0x000fe20000000a00 */
[----:B------:R-:W-:Y:S02]  /*2d10*/  BSSY B0, `(.L_x_40) ;  /* 0x0000266000007945 */ /* 0x000fe40003800000 */
[----:B------:R-:W-:Y:S02]  /*2d20*/  IMAD R26, R17, -0x2, R26 ;  /* 0xfffffffe111a7824 */ /* 0x000fe400078e021a */
[----:B------:R-:W-:Y:S02]  /*2d30*/  IMAD.IADD R6, R20, 0x1, -R27 ;  /* 0x0000000114067824 */ /* 0x000fe400078e0a1b */
[----:B------:R-:W-:Y:S02]  /*2d40*/  IMAD.IADD R26, R26, 0x1, -R33 ;  /* 0x000000011a1a7824 */ /* 0x000fe400078e0a21 */
[----:B0-----:R-:W-:-:S02]  /*2d50*/  IMAD R4, R29, R30, RZ ;  /* 0x0000001e1d047224 */ /* 0x001fc400078e02ff */
[----:B------:R-:W-:-:S04]  /*2d60*/  IMAD.WIDE.U32 R14, R28, R30, R14 ;  /* 0x0000001e1c0e7225 */ /* 0x000fc800078e000e */
[----:B------:R-:W-:Y:S01]  /*2d70*/  IMAD R19, R28, R31, R4 ;  /* 0x0000001f1c137224 */ /* 0x000fe200078e0204 */
[----:B------:R-:W-:Y:S02]  /*2d80*/  LEA R4, P1, R30, R14, 0x3 ;  /* 0x0000000e1e047211 */ /* 0x000fe400078218ff */
[----:B------:R-:W-:Y:S01]  /*2d90*/  IADD3 R18, P2, R14, UR6, RZ ;  /* 0x000000060e127c10 */ /* 0x000fe2000ff5e0ff */
[----:B------:R-:W-:Y:S01]  /*2da0*/  IMAD.IADD R19, R15, 0x1, R19 ;  /* 0x000000010f137824 */ /* 0x000fe200078e0213 */
[----:B------:R-:W-:-:S04]  /*2db0*/  IADD3 R14, P3, R4, UR6, RZ ;  /* 0x00000006040e7c10 */ /* 0x000fc8000ff7e0ff */
[----:B------:R-:W-:Y:S02]  /*2dc0*/  LEA.HI.X R4, R30, R19, R31, 0x3, P1 ;  /* 0x000000131e047211 */ /* 0x000fe400008f1c1f */
[----:B----45:R-:W-:Y:S02]  /*2dd0*/  FSETP.NEU.AND P1, PT, R16, RZ, PT ;  /* 0x000000ff1000720b */ /* 0x030fe40003f2d000 */
[----:B------:R-:W-:Y:S02]  /*2de0*/  IADD3.X R19, R19, UR7, RZ, P2, !PT ;  /* 0x0000000713137c10 */ /* 0x000fe400097fe4ff */
[----:B------:R-:W-:-:S09]  /*2df0*/  IADD3.X R15, R4, UR7, RZ, P3, !PT ;  /* 0x00000007040f7c10 */ /* 0x000fd20009ffe4ff */
[----:B------:R-:W-:Y:S05]  /*2e00*/  @!P1 BRA `(.L_x_41) ;  /* 0x0000001c00189947 */ /* 0x000fea0003800000 */
[----:B------:R-:W-:Y:S01]  /*2e10*/  ULDC.64 UR6, c[0x0][0x5b8] ;  /* 0x00016e0000067ab9 */ /* 0x000fe20000000a00 */
[----:B------:R-:W-:Y:S01]  /*2e20*/  ISETP.GE.AND P2, PT, R26, 0x1, PT ;  /* 0x000000011a00780c */ /* 0x000fe20003f46270 */
[----:B------:R-:W-:Y:S01]  /*2e30*/  IMAD.WIDE.U32 R24, R5, UR6, R24 ;  /* 0x0000000605187c25 */ /* 0x000fe2000f8e0018 */
[----:B------:R-:W-:Y:S01]  /*2e40*/  ULDC.64 UR8, c[0x0][0x5a8] ;  /* 0x00016a0000087ab9 */ /* 0x000fe20000000a00 */
[----:B------:R-:W-:Y:S01]  /*2e50*/  BSSY B1, `(.L_x_42) ;  /* 0x000000f000017945 */ /* 0x000fe20003800000 */
[----:B------:R-:W-:Y:S01]  /*2e60*/  ISETP.LT.OR P5, PT, R6, 0x1, !P2 ;  /* 0x000000010600780c */ /* 0x000fe200057a1670 */
[----:B------:R-:W-:Y:S01]  /*2e70*/  IMAD R4, R34, UR6, RZ ;  /* 0x0000000622047c24 */ /* 0x000fe2000f8e02ff */
[----:B------:R-:W-:-:S03]  /*2e80*/  IADD3 R24, P1, R33, R24, RZ ;  /* 0x0000001821187210 */ /* 0x000fc60007f3e0ff */
[----:B------:R-:W-:Y:S01]  /*2e90*/  IMAD R5, R5, UR7, R4 ;  /* 0x0000000705057c24 */ /* 0x000fe2000f8e0204 */
[----:B------:R-:W-:Y:S02]  /*2ea0*/  ULDC.64 UR6, c[0x0][0x5b0] ;  /* 0x00016c0000067ab9 */ /* 0x000fe40000000a00 */
[----:B------:R-:W-:Y:S02]  /*2eb0*/  IMAD R27, R29, UR6, RZ ;  /* 0x000000061d1b7c24 */ /* 0x000fe4000f8e02ff */
[----:B------:R-:W-:Y:S02]  /*2ec0*/  IADD3.X R25, R32, R25, R5, P1, !PT ;  /* 0x0000001920197210 */ /* 0x000fe40000ffe405 */
[C---:B------:R-:W-:Y:S02]  /*2ed0*/  IMAD R27, R28.reuse, UR7, R27 ;  /* 0x000000071c1b7c24 */ /* 0x040fe4000f8e021b */
[----:B------:R-:W-:-:S03]  /*2ee0*/  IMAD.WIDE.U32 R4, R28, UR6, R24 ;  /* 0x000000061c047c25 */ /* 0x000fc6000f8e0018 */
[----:B------:R-:W-:-:S04]  /*2ef0*/  IADD3 R4, P1, R4, UR8, RZ ;  /* 0x0000000804047c10 */ /* 0x000fc8000ff3e0ff */
[--C-:B------:R-:W-:Y:S02]  /*2f00*/  IADD3.X R5, R5, UR9, R27.reuse, P1, !PT ;  /* 0x0000000905057c10 */ /* 0x100fe40008ffe41b */
[----:B------:R-:W-:Y:S01]  /*2f10*/  PRMT R27, RZ, 0x7610, R27 ;  /* 0x00007610ff1b7816 */ /* 0x000fe2000000001b */
[----:B------:R-:W-:Y:S06]  /*2f20*/  @P5 BRA `(.L_x_43) ;  /* 0x0000000000045947 */ /* 0x000fec0003800000 */
[----:B------:R0:W5:Y:S02]  /*2f30*/  LDG.E.U8 R27, desc[UR20][R4.64] ;  /* 0x00000014041b7981 */ /* 0x000164000c1e1100 */
.L_x_43:
[----:B------:R-:W-:Y:S05]  /*2f40*/  BSYNC B1 ;  /* 0x0000000000017941 */ /* 0x000fea0003800000 */
.L_x_42:
[----:B-----5:R-:W-:Y:S01]  /*2f50*/  LOP3.LUT R27, R27, 0xff, RZ, 0xc0, !PT ;  /* 0x000000ff1b1b7812 */ /* 0x020fe200078ec0ff */
[----:B------:R-:W-:Y:S01]  /*2f60*/  BSSY B1, `(.L_x_44) ;  /* 0x000000c000017945 */ /* 0x000fe20003800000 */
[----:B------:R-:W-:Y:S02]  /*2f70*/  ISETP.GE.AND P1, PT, R26, 0x2, PT ;  /* 0x000000021a00780c */ /* 0x000fe40003f26270 */
[----:B------:R-:W-:Y:S02]  /*2f80*/  F2FP.F16.E5M2.UNPACK_B R27, R27 ;  /* 0x0000001bff1b723e */ /* 0x000fe400020004ff */
[----:B------:R-:W-:-:S03]  /*2f90*/  ISETP.LT.OR P3, PT, R6, 0x1, !P1 ;  /* 0x000000010600780c */ /* 0x000fc60004f61670 */
[----:B------:R-:W-:-:S05]  /*2fa0*/  HADD2.F32 R27, -RZ, R27.H0_H0 ;  /* 0x2000001bff1b7230 */ /* 0x000fca0000004100 */
[----:B------:R-:W-:Y:S01]  /*2fb0*/  FMUL R30, R27, R16 ;  /* 0x000000101b1e7220 */ /* 0x000fe20000400000 */
[----:B------:R-:W-:-:S03]  /*2fc0*/  PRMT R27, RZ, 0x7610, R27 ;  /* 0x00007610ff1b7816 */ /* 0x000fc6000000001b */
[----:B------:R-:W-:-:S05]  /*2fd0*/  FFMA R30, R83, R13, R30 ;  /* 0x0000000d531e7223 */ /* 0x000fca000000001e */
[----:B------:R-:W-:-:S05]  /*2fe0*/  F2FP.SATFINITE.E5M2.F32.PACK_AB_MERGE_C R31, RZ, R30, RZ ;  /* 0x0000001eff1f723e */ /* 0x000fca00048060ff */
[----:B------:R1:W-:Y:S01]  /*2ff0*/  @!P5 STG.E.U8 desc[UR20][R18.64], R31 ;  /* 0x0000001f1200d986 */ /* 0x0003e2000c101114 */
[----:B------:R-:W-:Y:S05]  /*3000*/  @P3 BRA `(.L_x_45) ;  /* 0x0000000000043947 */ /* 0x000fea0003800000 */
[----:B------:R2:W5:Y:S02]  /*3010*/  LDG.E.U8 R27, desc[UR20][R4.64+0x1] ;  /* 0x00000114041b7981 */ /* 0x000564000c1e1100 */
.L_x_45:
[----:B------:R-:W-:Y:S05]  /*3020*/  BSYNC B1 ;  /* 0x0000000000017941 */ /* 0x000fea0003800000 */
.L_x_44:
[----:B-----5:R-:W-:Y:S01]  /*3030*/  LOP3.LUT R27, R27, 0xff, RZ, 0xc0, !PT ;  /* 0x000000ff1b1b7812 */ /* 0x020fe200078ec0ff */
[----:B------:R-:W-:Y:S01]  /*3040*/  BSSY B1, `(.L_x_46) ;  /* 0x0000012000017945 */ /* 0x000fe20003800000 */
[----:B-1----:R-:W-:Y:S02]  /*3050*/  IADD3 R31, P5, R28, 0x8, RZ ;  /* 0x000000081c1f7810 */ /* 0x002fe40007fbe0ff */
[----:B------:R-:W-:Y:S02]  /*3060*/  F2FP.F16.E5M2.UNPACK_B R27, R27 ;  /* 0x0000001bff1b723e */ /* 0x000fe400020004ff */
[----:B------:R-:W-:Y:S01]  /*3070*/  ISETP.LT.OR P2, PT, R6, 0x9, !P2 ;  /* 0x000000090600780c */ /* 0x000fe20005741670 */
[----:B------:R-:W-:Y:S02]  /*3080*/  IMAD.X R28, RZ, RZ, R29, P5 ;  /* 0x000000ffff1c7224 */ /* 0x000fe400028e061d */
[----:B------:R-:W-:Y:S02]  /*3090*/  HADD2.F32 R27, -RZ, R27.H0_H0 ;  /* 0x2000001bff1b7230 */ /* 0x000fe40000004100 */
[----:B------:R-:W-:-:S02]  /*30a0*/  IMAD R28, R28, UR6, RZ ;  /* 0x000000061c1c7c24 */ /* 0x000fc4000f8e02ff */
[----:B------:R-:W-:-:S04]  /*30b0*/  IMAD.WIDE.U32 R24, R31, UR6, R24 ;  /* 0x000000061f187c25 */ /* 0x000fc8000f8e0018 */
[----:B------:R-:W-:Y:S01]  /*30c0*/  FMUL R27, R27, R16 ;  /* 0x000000101b1b7220 */ /* 0x000fe20000400000 */
[----:B------:R-:W-:-:S03]  /*30d0*/  IMAD R31, R31, UR7, R28 ;  /* 0x000000071f1f7c24 */ /* 0x000fc6000f8e021c */
[----:B------:R-:W-:Y:S01]  /*30e0*/  FFMA R27, R84, R13, R27 ;  /* 0x0000000d541b7223 */ /* 0x000fe2000000001b */
[----:B------:R-:W-:-:S04]  /*30f0*/  IADD3 R24, P5, R24, UR8, RZ ;  /* 0x0000000818187c10 */ /* 0x000fc8000ffbe0ff */
[----:B------:R-:W-:Y:S02]  /*3100*/  F2FP.SATFINITE.E5M2.F32.PACK_AB_MERGE_C R29, RZ, R27, RZ ;  /* 0x0000001bff1d723e */ /* 0x000fe400048060ff */
[----:B------:R-:W-:Y:S02]  /*3110*/  IADD3.X R25, R25, UR9, R31, P5, !PT ;  /* 0x0000000919197c10 */ /* 0x000fe4000affe41f */
[----:B------:R-:W-:Y:S01]  /*3120*/  PRMT R27, RZ, 0x7610, R27 ;  /* 0x00007610ff1b7816 */ /* 0x000fe2000000001b */
[----:B------:R1:W-:Y:S01]  /*3130*/  @!P3 STG.E.U8 desc[UR20][R18.64+0x1], R29 ;  /* 0x0000011d1200b986 */ /* 0x0003e2000c101114 */
[----:B------:R-:W-:Y:S05]  /*3140*/  @P2 BRA `(.L_x_47) ;  /* 0x0000000000042947 */ /* 0x000fea0003800000 */
[----:B------:R3:W5:Y:S02]  /*3150*/  LDG.E.U8 R27, desc[UR20][R24.64] ;  /* 0x00000014181b7981 */ /* 0x000764000c1e1100 */
.L_x_47:
[----:B------:R-:W-:Y:S05]  /*3160*/  BSYNC B1 ;  /* 0x0000000000017941 */ /* 0x000fea0003800000 */
.L_x_46:
[----:B-----5:R-:W-:Y:S01]  /*3170*/  LOP3.LUT R27, R27, 0xff, RZ, 0xc0, !PT ;  /* 0x000000ff1b1b7812 */ /* 0x020fe200078ec0ff */
[----:B------:R-:W-:Y:S01]  /*3180*/  BSSY B1, `(.L_x_48) ;  /* 0x000000b000017945 */ /* 0x000fe20003800000 */
[----:B------:R-:W-:Y:S02]  /*3190*/  ISETP.LT.OR P1, PT, R6, 0x9, !P1 ;  /* 0x000000090600780c */ /* 0x000fe40004f21670 */
[----:B------:R-:W-:-:S05]  /*31a0*/  F2FP.F16.E5M2.UNPACK_B R27, R27 ;  /* 0x0000001bff1b723e */ /* 0x000fca00020004ff */
[----:B------:R-:W-:-:S05]  /*31b0*/  HADD2.F32 R27, -RZ, R27.H0_H0 ;  /* 0x2000001bff1b7230 */ /* 0x000fca0000004100 */
[----:B------:R-:W-:Y:S01]  /*31c0*/  FMUL R28, R27, R16 ;  /* 0x000000101b1c7220 */ /* 0x000fe20000400000 */
[----:B------:R-:W-:-:S03]  /*31d0*/  PRMT R27, RZ, 0x7610, R27 ;  /* 0x00007610ff1b7816 */ /* 0x000fc6000000001b */
[----:B------:R-:W-:-:S05]  /*31e0*/  FFMA R28, R81, R13, R28 ;  /* 0x0000000d511c7223 */ /* 0x000fca000000001c */
[----:B-1----:R-:W-:-:S05]  /*31f0*/  F2FP.SATFINITE.E5M2.F32.PACK_AB_MERGE_C R29, RZ, R28, RZ ;  /* 0x0000001cff1d723e */ /* 0x002fca00048060ff */
[----:B------:R1:W-:Y:S01]  /*3200*/  @!P2 STG.E.U8 desc[UR20][R14.64], R29 ;  /* 0x0000001d0e00a986 */ /* 0x0003e2000c101114 */
[----:B------:R-:W-:Y:S05]  /*3210*/  @P1 BRA `(.L_x_49) ;  /* 0x0000000000041947 */ /* 0x000fea0003800000 */
[----:B------:R4:W5:Y:S02]  /*3220*/  LDG.E.U8 R27, desc[UR20][R24.64+0x1] ;  /* 0x00000114181b7981 */ /* 0x000964000c1e1100 */
.L_x_49:
[----:B------:R-:W-:Y:S05]  /*3230*/  BSYNC B1 ;  /* 0x0000000000017941 */ /* 0x000fea0003800000 */
.L_x_48:
[----:B-----5:R-:W-:Y:S01]  /*3240*/  LOP3.LUT R27, R27, 0xff, RZ, 0xc0, !PT ;  /* 0x000000ff1b1b7812 */ /* 0x020fe200078ec0ff */
[----:B------:R-:W-:Y:S01]  /*3250*/  BSSY B1, `(.L_x_50) ;  /* 0x000000c000017945 */ /* 0x000fe20003800000 */
[----:B------:R-:W-:Y:S02]  /*3260*/  ISETP.GE.AND P2, PT, R26, 0x9, PT ;  /* 0x000000091a00780c */ /* 0x000fe40003f46270 */
[----:B------:R-:W-:Y:S02]  /*3270*/  F2FP.F16.E5M2.UNPACK_B R27, R27 ;  /* 0x0000001bff1b723e */ /* 0x000fe400020004ff */
[----:B------:R-:W-:-:S03]  /*3280*/  ISETP.LT.OR P3, PT, R6, 0x1, !P2 ;  /* 0x000000010600780c */ /* 0x000fc60005761670 */
[----:B------:R-:W-:-:S05]  /*3290*/  HADD2.F32 R27, -RZ, R27.H0_H0 ;  /* 0x2000001bff1b7230 */ /* 0x000fca0000004100 */
[----:B------:R-:W-:-:S04]  /*32a0*/  FMUL R27, R27, R16 ;  /* 0x000000101b1b7220 */ /* 0x000fc80000400000 */
[----:B------:R-:W-:-:S05]  /*32b0*/  FFMA R27, R82, R13, R27 ;  /* 0x0000000d521b7223 */ /* 0x000fca000000001b */
[----:B-1----:R-:W-:Y:S02]  /*32c0*/  F2FP.SATFINITE.E5M2.F32.PACK_AB_MERGE_C R29, RZ, R27, RZ ;  /* 0x0000001bff1d723e */ /* 0x002fe400048060ff */
[----:B------:R-:W-:-:S03]  /*32d0*/  PRMT R27, RZ, 0x7610, R27 ;  /* 0x00007610ff1b7816 */ /* 0x000fc6000000001b */
[----:B------:R1:W-:Y:S01]  /*32e0*/  @!P1 STG.E.U8 desc[UR20][R14.64+0x1], R29 ;  /* 0x0000011d0e009986 */ /* 0x0003e2000c101114 */
[----:B------:R-:W-:Y:S05]  /*32f0*/  @P3 BRA `(.L_x_51) ;  /* 0x0000000000043947 */ /* 0x000fea0003800000 */
[----:B------:R0:W5:Y:S02]  /*3300*/  LDG.E.U8 R27, desc[UR20][R4.64+0x8] ;  /* 0x00000814041b7981 */ /* 0x000164000c1e1100 */
.L_x_51:
[----:B------:R-:W-:Y:S05]  /*3310*/  BSYNC B1 ;  /* 0x0000000000017941 */ /* 0x000fea0003800000 */
.L_x_50:
        /* <DEDUP_REMOVED lines=13> */
.L_x_53:
[----:B------:R-:W-:Y:S05]  /*33f0*/  BSYNC B1 ;  /* 0x0000000000017941 */ /* 0x000fea0003800000 */
.L_x_52:
[----:B-----5:R-:W-:Y:S01]  /*3400*/  LOP3.LUT R27, R27, 0xff, RZ, 0xc0, !PT ;  /* 0x000000ff1b1b7812 */ /* 0x020fe200078ec0ff */
[----:B------:R-:W-:Y:S01]  /*3410*/  BSSY B1, `(.L_x_54) ;  /* 0x000000b000017945 */ /* 0x000fe20003800000 */
[----:B------:R-:W-:Y:S02]  /*3420*/  ISETP.LT.OR P2, PT, R6, 0x9, !P2 ;  /* 0x000000090600780c */ /* 0x000fe40005741670 */
[----:B------:R-:W-:-:S05]  /*3430*/  F2FP.F16.E5M2.UNPACK_B R27, R27 ;  /* 0x0000001bff1b723e */ /* 0x000fca00020004ff */
        /* <DEDUP_REMOVED lines=8> */
.L_x_55:
[----:B------:R-:W-:Y:S05]  /*34c0*/  BSYNC B1 ;  /* 0x0000000000017941 */ /* 0x000fea0003800000 */
.L_x_54:
        /* <DEDUP_REMOVED lines=12> */
.L_x_57:
[----:B------:R-:W-:Y:S05]  /*3590*/  BSYNC B1 ;  /* 0x0000000000017941 */ /* 0x000fea0003800000 */
.L_x_56:
        /* <DEDUP_REMOVED lines=13> */
.L_x_59:
[----:B------:R-:W-:Y:S05]  /*3670*/  BSYNC B1 ;  /* 0x0000000000017941 */ /* 0x000fea0003800000 */
.L_x_58:
        /* <DEDUP_REMOVED lines=13> */
.L_x_61:
[----:B------:R-:W-:Y:S05]  /*3750*/  BSYNC B1 ;  /* 0x0000000000017941 */ /* 0x000fea0003800000 */
.L_x_60:
        /* <DEDUP_REMOVED lines=12> */
.L_x_63:
[----:B------:R-:W-:Y:S05]  /*3820*/  BSYNC B1 ;  /* 0x0000000000017941 */ /* 0x000fea0003800000 */
.L_x_62:
        /* <DEDUP_REMOVED lines=12> */
.L_x_65:
[----:B------:R-:W-:Y:S05]  /*38f0*/  BSYNC B1 ;  /* 0x0000000000017941 */ /* 0x000fea0003800000 */
.L_x_64:
        /* <DEDUP_REMOVED lines=13> */
.L_x_67:
[----:B------:R-:W-:Y:S05]  /*39d0*/  BSYNC B1 ;  /* 0x0000000000017941 */ /* 0x000fea0003800000 */
.L_x_66:
        /* <DEDUP_REMOVED lines=13> */
.L_x_69:
[----:B------:R-:W-:Y:S05]  /*3ab0*/  BSYNC B1 ;  /* 0x0000000000017941 */ /* 0x000fea0003800000 */
.L_x_68:
        /* <DEDUP_REMOVED lines=12> */
.L_x_71:
[----:B------:R-:W-:Y:S05]  /*3b80*/  BSYNC B1 ;  /* 0x0000000000017941 */ /* 0x000fea0003800000 */
.L_x_70:
        /* <DEDUP_REMOVED lines=12> */
.L_x_73:
[----:B------:R-:W-:Y:S05]  /*3c50*/  BSYNC B1 ;  /* 0x0000000000017941 */ /* 0x000fea0003800000 */
.L_x_72:
        /* <DEDUP_REMOVED lines=13> */
.L_x_75:
[----:B------:R-:W-:Y:S05]  /*3d30*/  BSYNC B1 ;  /* 0x0000000000017941 */ /* 0x000fea0003800000 */
.L_x_74:
        /* <DEDUP_REMOVED lines=13> */
.L_x_77:
[----:B------:R-:W-:Y:S05]  /*3e10*/  BSYNC B1 ;  /* 0x0000000000017941 */ /* 0x000fea0003800000 */
.L_x_76:
        /* <DEDUP_REMOVED lines=12> */
.L_x_79:
[----:B------:R-:W-:Y:S05]  /*3ee0*/  BSYNC B1 ;  /* 0x0000000000017941 */ /* 0x000fea0003800000 */
.L_x_78:
        /* <DEDUP_REMOVED lines=12> */
.L_x_81:
[----:B------:R-:W-:Y:S05]  /*3fb0*/  BSYNC B1 ;  /* 0x0000000000017941 */ /* 0x000fea0003800000 */
.L_x_80:
        /* <DEDUP_REMOVED lines=13> */
.L_x_83:
[----:B------:R-:W-:Y:S05]  /*4090*/  BSYNC B1 ;  /* 0x0000000000017941 */ /* 0x000fea0003800000 */
.L_x_82:
        /* <DEDUP_REMOVED lines=13> */
.L_x_85:
[----:B------:R-:W-:Y:S05]  /*4170*/  BSYNC B1 ;  /* 0x0000000000017941 */ /* 0x000fea0003800000 */
.L_x_84:
        /* <DEDUP_REMOVED lines=12> */
.L_x_87:
[----:B------:R-:W-:Y:S05]  /*4240*/  BSYNC B1 ;  /* 0x0000000000017941 */ /* 0x000fea0003800000 */
.L_x_86:
        /* <DEDUP_REMOVED lines=12> */
.L_x_89:
[----:B------:R-:W-:Y:S05]  /*4310*/  BSYNC B1 ;  /* 0x0000000000017941 */ /* 0x000fea0003800000 */
.L_x_88:
        /* <DEDUP_REMOVED lines=13> */
.L_x_91:
[----:B------:R-:W-:Y:S05]  /*43f0*/  BSYNC B1 ;  /* 0x0000000000017941 */ /* 0x000fea0003800000 */
.L_x_90:
        /* <DEDUP_REMOVED lines=13> */
.L_x_93:
[----:B------:R-:W-:Y:S05]  /*44d0*/  BSYNC B1 ;  /* 0x0000000000017941 */ /* 0x000fea0003800000 */
.L_x_92:
        /* <DEDUP_REMOVED lines=12> */
.L_x_95:
[----:B------:R-:W-:Y:S05]  /*45a0*/  BSYNC B1 ;  /* 0x0000000000017941 */ /* 0x000fea0003800000 */
.L_x_94:
        /* <DEDUP_REMOVED lines=12> */
.L_x_97:
[----:B------:R-:W-:Y:S05]  /*4670*/  BSYNC B1 ;  /* 0x0000000000017941 */ /* 0x000fea0003800000 */
.L_x_96:
        /* <DEDUP_REMOVED lines=13> */
.L_x_99:
[----:B------:R-:W-:Y:S05]  /*4750*/  BSYNC B1 ;  /* 0x0000000000017941 */ /* 0x000fea0003800000 */
.L_x_98:
[----:B-----5:R-:W-:Y:S01]  /*4760*/  LOP3.LUT R27, R27, 0xff, RZ, 0xc0, !PT ;  /* 0x000000ff1b1b7812 */ /* 0x020fe200078ec0ff */
[----:B------:R-:W-:Y:S01]  /*4770*/  BSSY B1, `(.L_x_100) ;  /* 0x000000c000017945 */ /* 0x000fe20003800000 */
[----:B------:R-:W-:Y:S02]  /*4780*/  ISETP.GE.AND P1, PT, R26, 0x3a, PT ;  /* 0x0000003a1a00780c */ /* 0x000fe40003f26270 */
[----:B------:R-:W-:Y:S02]  /*4790*/  F2FP.F16.E5M2.UNPACK_B R27, R27 ;  /* 0x0000001bff1b723e */ /* 0x000fe400020004ff */
[----:B------:R-:W-:-:S03]  /*47a0*/  ISETP.LT.OR P5, PT, R6, 0x1, !P1 ;  /* 0x000000010600780c */ /* 0x000fc60004fa1670 */
[----:B------:R-:W-:-:S05]  /*47b0*/  HADD2.F32 R27, -RZ, R27.H0_H0 ;  /* 0x2000001bff1b7230 */ /* 0x000fca0000004100 */
[----:B------:R-:W-:-:S04]  /*47c0*/  FMUL R28, R27, R16 ;  /* 0x000000101b1c7220 */ /* 0x000fc80000400000 */
[----:B------:R-:W-:Y:S01]  /*47d0*/  FFMA R28, R23, R13, R28 ;  /* 0x0000000d171c7223 */ /* 0x000fe2000000001c */
[----:B------:R-:W-:-:S04]  /*47e0*/  PRMT R23, RZ, 0x7610, R23 ;  /* 0x00007610ff177816 */ /* 0x000fc80000000017 */
[----:B------:R-:W-:-:S05]  /*47f0*/  F2FP.SATFINITE.E5M2.F32.PACK_AB_MERGE_C R27, RZ, R28, RZ ;  /* 0x0000001cff1b723e */ /* 0x000fca00048060ff */
[----:B------:R0:W-:Y:S01]  /*4800*/  @!P3 STG.E.U8 desc[UR20][R18.64+0x38], R27 ;  /* 0x0000381b1200b986 */ /* 0x0001e2000c101114 */
[----:B------:R-:W-:Y:S05]  /*4810*/  @P5 BRA `(.L_x_101) ;  /* 0x0000000000045947 */ /* 0x000fea0003800000 */
[----:B------:R0:W5:Y:S02]  /*4820*/  LDG.E.U8 R23, desc[UR20][R4.64+0x39] ;  /* 0x0000391404177981 */ /* 0x000164000c1e1100 */
.L_x_101:
[----:B------:R-:W-:Y:S05]  /*4830*/  BSYNC B1 ;  /* 0x0000000000017941 */ /* 0x000fea0003800000 */
.L_x_100:
[----:B-----5:R-:W-:Y:S01]  /*4840*/  LOP3.LUT R23, R23, 0xff, RZ, 0xc0, !PT ;  /* 0x000000ff17177812 */ /* 0x020fe200078ec0ff */
[----:B------:R-:W-:Y:S01]  /*4850*/  BSSY B1, `(.L_x_102) ;  /* 0x000000b000017945 */ /* 0x000fe20003800000 */
[----:B------:R-:W-:Y:S02]  /*4860*/  ISETP.LT.OR P2, PT, R6, 0x9, !P2 ;  /* 0x000000090600780c */ /* 0x000fe40005741670 */
[----:B------:R-:W-:Y:S02]  /*4870*/  F2FP.F16.E5M2.UNPACK_B R23, R23 ;  /* 0x00000017ff17723e */ /* 0x000fe400020004ff */
[----:B0-2---:R-:W-:-:S03]  /*4880*/  PRMT R4, RZ, 0x7610, R4 ;  /* 0x00007610ff047816 */ /* 0x005fc60000000004 */
[----:B------:R-:W-:-:S05]  /*4890*/  HADD2.F32 R23, -RZ, R23.H0_H0 ;  /* 0x20000017ff177230 */ /* 0x000fca0000004100 */
[----:B------:R-:W-:-:S04]  /*48a0*/  FMUL R23, R23, R16 ;  /* 0x0000001017177220 */ /* 0x000fc80000400000 */
[----:B------:R-:W-:-:S05]  /*48b0*/  FFMA R23, R56, R13, R23 ;  /* 0x0000000d38177223 */ /* 0x000fca0000000017 */
[----:B------:R-:W-:-:S05]  /*48c0*/  F2FP.SATFINITE.E5M2.F32.PACK_AB_MERGE_C R23, RZ, R23, RZ ;  /* 0x00000017ff17723e */ /* 0x000fca00048060ff */
[----:B------:R0:W-:Y:S01]  /*48d0*/  @!P5 STG.E.U8 desc[UR20][R18.64+0x39], R23 ;  /* 0x000039171200d986 */ /* 0x0001e2000c101114 */
[----:B------:R-:W-:Y:S05]  /*48e0*/  @P2 BRA `(.L_x_103) ;  /* 0x0000000000042947 */ /* 0x000fea0003800000 */
[----:B------:R2:W5:Y:S02]  /*48f0*/  LDG.E.U8 R4, desc[UR20][R24.64+0x38] ;  /* 0x0000381418047981 */ /* 0x000564000c1e1100 */
.L_x_103:
[----:B------:R-:W-:Y:S05]  /*4900*/  BSYNC B1 ;  /* 0x0000000000017941 */ /* 0x000fea0003800000 */
.L_x_102:
[----:B-----5:R-:W-:Y:S01]  /*4910*/  LOP3.LUT R4, R4, 0xff, RZ, 0xc0, !PT ;  /* 0x000000ff04047812 */ /* 0x020fe200078ec0ff */
[----:B------:R-:W-:Y:S01]  /*4920*/  BSSY B1, `(.L_x_104) ;  /* 0x000000b000017945 */ /* 0x000fe20003800000 */
[----:B------:R-:W-:Y:S02]  /*4930*/  ISETP.LT.OR P1, PT, R6, 0x9, !P1 ;  /* 0x000000090600780c */ /* 0x000fe40004f21670 */
[----:B------:R-:W-:-:S05]  /*4940*/  F2FP.F16.E5M2.UNPACK_B R4, R4 ;  /* 0x00000004ff04723e */ /* 0x000fca00020004ff */
[----:B------:R-:W-:-:S05]  /*4950*/  HADD2.F32 R5, -RZ, R4.H0_H0 ;  /* 0x20000004ff057230 */ /* 0x000fca0000004100 */
[----:B------:R-:W-:-:S04]  /*4960*/  FMUL R4, R5, R16 ;  /* 0x0000001005047220 */ /* 0x000fc80000400000 */
[----:B------:R-:W-:-:S05]  /*4970*/  FFMA R4, R21, R13, R4 ;  /* 0x0000000d15047223 */ /* 0x000fca0000000004 */
[----:B------:R-:W-:Y:S02]  /*4980*/  F2FP.SATFINITE.E5M2.F32.PACK_AB_MERGE_C R5, RZ, R4, RZ ;  /* 0x00000004ff05723e */ /* 0x000fe400048060ff */
[----:B------:R-:W-:-:S03]  /*4990*/  PRMT R4, RZ, 0x7610, R4 ;  /* 0x00007610ff047816 */ /* 0x000fc60000000004 */
[----:B------:R0:W-:Y:S01]  /*49a0*/  @!P2 STG.E.U8 desc[UR20][R14.64+0x38], R5 ;  /* 0x000038050e00a986 */ /* 0x0001e2000c101114 */
[----:B------:R-:W-:Y:S05]  /*49b0*/  @P1 BRA `(.L_x_105) ;  /* 0x0000000000041947 */ /* 0x000fea0003800000 */
[----:B------:R0:W5:Y:S02]  /*49c0*/  LDG.E.U8 R4, desc[UR20][R24.64+0x39] ;  /* 0x0000391418047981 */ /* 0x000164000c1e1100 */
.L_x_105:
[----:B------:R-:W-:Y:S05]  /*49d0*/  BSYNC B1 ;  /* 0x0000000000017941 */ /* 0x000fea0003800000 */
.L_x_104:
[----:B------:R-:W-:Y:S05]  /*49e0*/  @P1 BRA `(.L_x_106) ;  /* 0x0000000800601947 */ /* 0x000fea0003800000 */
[----:B-----5:R-:W-:-:S04]  /*49f0*/  LOP3.LUT R4, R4, 0xff, RZ, 0xc0, !PT ;  /* 0x000000ff04047812 */ /* 0x020fc800078ec0ff */
[----:B------:R-:W-:-:S05]  /*4a00*/  F2FP.F16.E5M2.UNPACK_B R4, R4 ;  /* 0x00000004ff04723e */ /* 0x000fca00020004ff */
[----:B0-----:R-:W-:-:S05]  /*4a10*/  HADD2.F32 R5, -RZ, R4.H0_H0 ;  /* 0x20000004ff057230 */ /* 0x001fca0000004100 */
[----:B------:R-:W-:-:S04]  /*4a20*/  FMUL R5, R5, R16 ;  /* 0x0000001005057220 */ /* 0x000fc80000400000 */
[----:B------:R-:W-:-:S05]  /*4a30*/  FFMA R5, R22, R13, R5 ;  /* 0x0000000d16057223 */ /* 0x000fca0000000005 */
[----:B------:R-:W-:-:S05]  /*4a40*/  F2FP.SATFINITE.E5M2.F32.PACK_AB_MERGE_C R5, RZ, R5, RZ ;  /* 0x00000005ff05723e */ /* 0x000fca00048060ff */
[----:B------:R0:W-:Y:S01]  /*4a50*/  STG.E.U8 desc[UR20][R14.64+0x39], R5 ;  /* 0x000039050e007986 */ /* 0x0001e2000c101114 */
[----:B------:R-:W-:Y:S05]  /*4a60*/  BRA `(.L_x_106) ;  /* 0x0000000800407947 */ /* 0x000fea0003800000 */
.L_x_41:
[----:B------:R-:W-:Y:S01]  /*4a70*/  ISETP.GE.AND P1, PT, R26, 0x2, PT ;  /* 0x000000021a00780c */ /* 0x000fe20003f26270 */
[-C--:B------:R-:W-:Y:S01]  /*4a80*/  FMUL R84, R84, R13.reuse ;  /* 0x0000000d54547220 */ /* 0x080fe20000400000 */
[----:B------:R-:W-:Y:S01]  /*4a90*/  ISETP.GE.AND P3, PT, R26, 0x1, PT ;  /* 0x000000011a00780c */ /* 0x000fe20003f66270 */
[-C--:B------:R-:W-:Y:S01]  /*4aa0*/  FMUL R83, R83, R13.reuse ;  /* 0x0000000d53537220 */ /* 0x080fe20000400000 */
[C---:B------:R-:W-:Y:S01]  /*4ab0*/  ISETP.LT.OR P5, PT, R6.reuse, 0x1, !P1 ;  /* 0x000000010600780c */ /* 0x040fe20004fa1670 */
[-C--:B------:R-:W-:Y:S01]  /*4ac0*/  FMUL R81, R81, R13.reuse ;  /* 0x0000000d51517220 */ /* 0x080fe20000400000 */
[----:B------:R-:W-:Y:S01]  /*4ad0*/  ISETP.LT.OR P2, PT, R6, 0x1, !P3 ;  /* 0x000000010600780c */ /* 0x000fe20005f41670 */
[-C--:B------:R-:W-:Y:S01]  /*4ae0*/  FMUL R82, R82, R13.reuse ;  /* 0x0000000d52527220 */ /* 0x080fe20000400000 */
[----:B------:R-:W-:Y:S01]  /*4af0*/  ISETP.LT.OR P3, PT, R6, 0x9, !P3 ;  /* 0x000000090600780c */ /* 0x000fe20005f61670 */
[-C--:B------:R-:W-:Y:S01]  /*4b00*/  FMUL R79, R79, R13.reuse ;  /* 0x0000000d4f4f7220 */ /* 0x080fe20000400000 */
[----:B------:R-:W-:Y:S01]  /*4b10*/  F2FP.SATFINITE.E5M2.F32.PACK_AB_MERGE_C R5, RZ, R84, RZ ;  /* 0x00000054ff05723e */ /* 0x000fe200048060ff */
[----:B------:R-:W-:Y:S01]  /*4b20*/  FMUL R80, R80, R13 ;  /* 0x0000000d50507220 */ /* 0x000fe20000400000 */
[----:B------:R-:W-:Y:S01]  /*4b30*/  F2FP.SATFINITE.E5M2.F32.PACK_AB_MERGE_C R83, RZ, R83, RZ ;  /* 0x00000053ff53723e */ /* 0x000fe200048060ff */
[----:B------:R-:W-:Y:S01]  /*4b40*/  FMUL R77, R77, R13 ;  /* 0x0000000d4d4d7220 */ /* 0x000fe20000400000 */
[----:B------:R-:W-:Y:S01]  /*4b50*/  F2FP.SATFINITE.E5M2.F32.PACK_AB_MERGE_C R81, RZ, R81, RZ ;  /* 0x00000051ff51723e */ /* 0x000fe200048060ff */
[-C--:B------:R-:W-:Y:S01]  /*4b60*/  FMUL R78, R78, R13.reuse ;  /* 0x0000000d4e4e7220 */ /* 0x080fe20000400000 */
[----:B------:R-:W-:Y:S01]  /*4b70*/  ISETP.LT.OR P1, PT, R6, 0x9, !P1 ;  /* 0x000000090600780c */ /* 0x000fe20004f21670 */
[----:B------:R0:W-:Y:S01]  /*4b80*/  @!P5 STG.E.U8 desc[UR20][R18.64+0x1], R5 ;  /* 0x000001051200d986 */ /* 0x0001e2000c101114 */
[C---:B------:R-:W-:Y:S01]  /*4b90*/  ISETP.GE.AND P5, PT, R26.reuse, 0x9, PT ;  /* 0x000000091a00780c */ /* 0x040fe20003fa6270 */
[----:B------:R-:W-:Y:S01]  /*4ba0*/  FMUL R75, R75, R13 ;  /* 0x0000000d4b4b7220 */ /* 0x000fe20000400000 */
[----:B------:R-:W-:Y:S01]  /*4bb0*/  F2FP.SATFINITE.E5M2.F32.PACK_AB_MERGE_C R79, RZ, R79, RZ ;  /* 0x0000004fff4f723e */ /* 0x000fe200048060ff */
[----:B------:R-:W-:Y:S01]  /*4bc0*/  @!P2 STG.E.U8 desc[UR20][R18.64], R83 ;  /* 0x000000531200a986 */ /* 0x000fe2000c101114 */
[----:B------:R-:W-:Y:S01]  /*4bd0*/  ISETP.GE.AND P2, PT, R26, 0xa, PT ;  /* 0x0000000a1a00780c */ /* 0x000fe20003f46270 */
[-C--:B------:R-:W-:Y:S01]  /*4be0*/  FMUL R76, R76, R13.reuse ;  /* 0x0000000d4c4c7220 */ /* 0x080fe20000400000 */
[----:B------:R-:W-:Y:S01]  /*4bf0*/  F2FP.SATFINITE.E5M2.F32.PACK_AB_MERGE_C R25, RZ, R80, RZ ;  /* 0x00000050ff19723e */ /* 0x000fe200048060ff */
[----:B------:R-:W-:Y:S01]  /*4c00*/  @!P3 STG.E.U8 desc[UR20][R14.64], R81 ;  /* 0x000000510e00b986 */ /* 0x000fe2000c101114 */
[C---:B------:R-:W-:Y:S01]  /*4c10*/  ISETP.LT.OR P3, PT, R6.reuse, 0x1, !P5 ;  /* 0x000000010600780c */ /* 0x040fe20006f61670 */
[-C--:B------:R-:W-:Y:S01]  /*4c20*/  FMUL R73, R73, R13.reuse ;  /* 0x0000000d49497220 */ /* 0x080fe20000400000 */
[----:B------:R-:W-:Y:S01]  /*4c30*/  ISETP.LT.OR P6, PT, R6, 0x1, !P2 ;  /* 0x000000010600780c */ /* 0x000fe200057c1670 */
[-C--:B------:R-:W-:Y:S01]  /*4c40*/  FMUL R74, R74, R13.reuse ;  /* 0x0000000d4a4a7220 */ /* 0x080fe20000400000 */
[----:B------:R-:W-:Y:S01]  /*4c50*/  ISETP.LT.OR P5, PT, R6, 0x9, !P5 ;  /* 0x000000090600780c */ /* 0x000fe20006fa1670 */
[-C--:B------:R-:W-:Y:S01]  /*4c60*/  FMUL R71, R71, R13.reuse ;  /* 0x0000000d47477220 */ /* 0x080fe20000400000 */
[----:B0-----:R-:W-:Y:S01]  /*4c70*/  F2FP.SATFINITE.E5M2.F32.PACK_AB_MERGE_C R5, RZ, R82, RZ ;  /* 0x00000052ff05723e */ /* 0x001fe200048060ff */
[----:B------:R-:W-:Y:S01]  /*4c80*/  FMUL R72, R72, R13 ;  /* 0x0000000d48487220 */ /* 0x000fe20000400000 */
[----:B------:R-:W-:Y:S01]  /*4c90*/  F2FP.SATFINITE.E5M2.F32.PACK_AB_MERGE_C R77, RZ, R77, RZ ;  /* 0x0000004dff4d723e */ /* 0x000fe200048060ff */
[-C--:B------:R-:W-:Y:S01]  /*4ca0*/  FMUL R69, R69, R13.reuse ;  /* 0x0000000d45457220 */ /* 0x080fe20000400000 */
[----:B------:R-:W-:Y:S01]  /*4cb0*/  ISETP.LT.OR P2, PT, R6, 0x9, !P2 ;  /* 0x000000090600780c */ /* 0x000fe20005741670 */
[----:B------:R0:W-:Y:S01]  /*4cc0*/  @!P1 STG.E.U8 desc[UR20][R14.64+0x1], R5 ;  /* 0x000001050e009986 */ /* 0x0001e2000c101114 */
[----:B------:R-:W-:Y:S01]  /*4cd0*/  ISETP.GE.AND P1, PT, R26, 0x12, PT ;  /* 0x000000121a00780c */ /* 0x000fe20003f26270 */
[----:B------:R-:W-:Y:S01]  /*4ce0*/  FMUL R70, R70, R13 ;  /* 0x0000000d46467220 */ /* 0x000fe20000400000 */
[----:B------:R-:W-:Y:S01]  /*4cf0*/  F2FP.SATFINITE.E5M2.F32.PACK_AB_MERGE_C R75, RZ, R75, RZ ;  /* 0x0000004bff4b723e */ /* 0x000fe200048060ff */
[----:B------:R-:W-:Y:S01]  /*4d00*/  @!P3 STG.E.U8 desc[UR20][R18.64+0x8], R79 ;  /* 0x0000084f1200b986 */ /* 0x000fe2000c101114 */
[----:B------:R-:W-:Y:S01]  /*4d10*/  ISETP.GE.AND P3, PT, R26, 0x11, PT ;  /* 0x000000111a00780c */ /* 0x000fe20003f66270 */
[----:B------:R-:W-:Y:S01]  /*4d20*/  FMUL R68, R68, R13 ;  /* 0x0000000d44447220 */ /* 0x000fe20000400000 */
[----:B------:R-:W-:Y:S01]  /*4d30*/  F2FP.SATFINITE.E5M2.F32.PACK_AB_MERGE_C R73, RZ, R73, RZ ;  /* 0x00000049ff49723e */ /* 0x000fe200048060ff */
[----:B------:R1:W-:Y:S01]  /*4d40*/  @!P6 STG.E.U8 desc[UR20][R18.64+0x9], R25 ;  /* 0x000009191200e986 */ /* 0x0003e2000c101114 */
[C---:B------:R-:W-:Y:S01]  /*4d50*/  ISETP.LT.OR P6, PT, R6.reuse, 0x1, !P1 ;  /* 0x000000010600780c */ /* 0x040fe20004fc1670 */
[-C--:B------:R-:W-:Y:S01]  /*4d60*/  FMUL R67, R67, R13.reuse ;  /* 0x0000000d43437220 */ /* 0x080fe20000400000 */
[C---:B------:R-:W-:Y:S01]  /*4d70*/  ISETP.LT.OR P1, PT, R6.reuse, 0x9, !P1 ;  /* 0x000000090600780c */ /* 0x040fe20004f21670 */
[----:B------:R-:W-:Y:S01]  /*4d80*/  @!P5 STG.E.U8 desc[UR20][R14.64+0x8], R77 ;  /* 0x0000084d0e00d986 */ /* 0x000fe2000c101114 */
[C---:B------:R-:W-:Y:S01]  /*4d90*/  ISETP.LT.OR P5, PT, R6.reuse, 0x1, !P3 ;  /* 0x000000010600780c */ /* 0x040fe20005fa1670 */
[-C--:B------:R-:W-:Y:S01]  /*4da0*/  FMUL R65, R65, R13.reuse ;  /* 0x0000000d41417220 */ /* 0x080fe20000400000 */
[----:B------:R-:W-:Y:S01]  /*4db0*/  ISETP.LT.OR P3, PT, R6, 0x9, !P3 ;  /* 0x000000090600780c */ /* 0x000fe20005f61670 */
[-C--:B------:R-:W-:Y:S01]  /*4dc0*/  FMUL R66, R66, R13.reuse ;  /* 0x0000000d42427220 */ /* 0x080fe20000400000 */
[----:B0-----:R-:W-:Y:S01]  /*4dd0*/  F2FP.SATFINITE.E5M2.F32.PACK_AB_MERGE_C R5, RZ, R78, RZ ;  /* 0x0000004eff05723e */ /* 0x001fe200048060ff */
[----:B------:R-:W-:Y:S01]  /*4de0*/  FMUL R64, R64, R13 ;  /* 0x0000000d40407220 */ /* 0x000fe20000400000 */
[----:B------:R-:W-:Y:S01]  /*4df0*/  F2FP.SATFINITE.E5M2.F32.PACK_AB_MERGE_C R71, RZ, R71, RZ ;  /* 0x00000047ff47723e */ /* 0x000fe200048060ff */
[-C--:B------:R-:W-:Y:S01]  /*4e00*/  FMUL R63, R63, R13.reuse ;  /* 0x0000000d3f3f7220 */ /* 0x080fe20000400000 */
[----:B-1----:R-:W-:Y:S01]  /*4e10*/  F2FP.SATFINITE.E5M2.F32.PACK_AB_MERGE_C R25, RZ, R76, RZ ;  /* 0x0000004cff19723e */ /* 0x002fe200048060ff */
[----:B------:R0:W-:Y:S01]  /*4e20*/  @!P2 STG.E.U8 desc[UR20][R14.64+0x9], R5 ;  /* 0x000009050e00a986 */ /* 0x0001e2000c101114 */
[C---:B------:R-:W-:Y:S01]  /*4e30*/  ISETP.GE.AND P2, PT, R26.reuse, 0x1a, PT ;  /* 0x0000001a1a00780c */ /* 0x040fe20003f46270 */
        /* <DEDUP_REMOVED lines=29> */
[----:B------:R-:W-:Y:S01]  /*5010*/  ISETP.LT.OR P6, PT, R6, 0x1, !P3 ;  /* 0x000000010600780c */ /* 0x000fe20005fc1670 */
[----:B------:R-:W-:Y:S01]  /*5020*/  FMUL R22, R22, R13 ;  /* 0x0000000d16167220 */ /* 0x000fe20000400000 */
[C---:B------:R-:W-:Y:S01]  /*5030*/  ISETP.LT.OR P3, PT, R6.reuse, 0x9, !P3 ;  /* 0x000000090600780c */ /* 0x040fe20005f61670 */
[----:B------:R-:W-:Y:S01]  /*5040*/  @!P5 STG.E.U8 desc[UR20][R14.64+0x18], R69 ;  /* 0x000018450e00d986 */ /* 0x000fe2000c101114 */
[----:B------:R-:W-:-:S02]  /*5050*/  ISETP.LT.OR P5, PT, R6, 0x1, !P1 ;  /* 0x000000010600780c */ /* 0x000fc40004fa1670 */
[----:B0-----:R-:W-:Y:S02]  /*5060*/  F2FP.SATFINITE.E5M2.F32.PACK_AB_MERGE_C R5, RZ, R70, RZ ;  /* 0x00000046ff05723e */ /* 0x001fe400048060ff */
[----:B------:R-:W-:Y:S02]  /*5070*/  ISETP.LT.OR P1, PT, R6, 0x9, !P1 ;  /* 0x000000090600780c */ /* 0x000fe40004f21670 */
[----:B------:R-:W-:Y:S01]  /*5080*/  F2FP.SATFINITE.E5M2.F32.PACK_AB_MERGE_C R59, RZ, R59, RZ ;  /* 0x0000003bff3b723e */ /* 0x000fe200048060ff */
[----:B------:R0:W-:Y:S01]  /*5090*/  @!P2 STG.E.U8 desc[UR20][R14.64+0x19], R5 ;  /* 0x000019050e00a986 */ /* 0x0001e2000c101114 */
[----:B-1----:R-:W-:Y:S02]  /*50a0*/  F2FP.SATFINITE.E5M2.F32.PACK_AB_MERGE_C R25, RZ, R68, RZ ;  /* 0x00000044ff19723e */ /* 0x002fe400048060ff */
[----:B------:R-:W-:Y:S01]  /*50b0*/  ISETP.GE.AND P2, PT, R26, 0x2a, PT ;  /* 0x0000002a1a00780c */ /* 0x000fe20003f46270 */
[----:B------:R-:W-:Y:S01]  /*50c0*/  @!P6 STG.E.U8 desc[UR20][R18.64+0x20], R67 ;  /* 0x000020431200e986 */ /* 0x000fe2000c101114 */
[----:B------:R-:W-:-:S02]  /*50d0*/  F2FP.SATFINITE.E5M2.F32.PACK_AB_MERGE_C R57, RZ, R57, RZ ;  /* 0x00000039ff39723e */ /* 0x000fc400048060ff */
[----:B------:R-:W-:Y:S01]  /*50e0*/  F2FP.SATFINITE.E5M2.F32.PACK_AB_MERGE_C R23, RZ, R23, RZ ;  /* 0x00000017ff17723e */ /* 0x000fe200048060ff */
[----:B------:R1:W-:Y:S01]  /*50f0*/  @!P5 STG.E.U8 desc[UR20][R18.64+0x21], R25 ;  /* 0x000021191200d986 */ /* 0x0003e2000c101114 */
[----:B------:R-:W-:Y:S02]  /*5100*/  ISETP.GE.AND P5, PT, R26, 0x29, PT ;  /* 0x000000291a00780c */ /* 0x000fe40003fa6270 */
[----:B------:R-:W-:Y:S01]  /*5110*/  F2FP.SATFINITE.E5M2.F32.PACK_AB_MERGE_C R21, RZ, R21, RZ ;  /* 0x00000015ff15723e */ /* 0x000fe200048060ff */
[----:B------:R-:W-:Y:S01]  /*5120*/  @!P3 STG.E.U8 desc[UR20][R14.64+0x20], R65 ;  /* 0x000020410e00b986 */ /* 0x000fe2000c101114 */
[C---:B------:R-:W-:Y:S02]  /*5130*/  ISETP.LT.OR P3, PT, R6.reuse, 0x1, !P2 ;  /* 0x000000010600780c */ /* 0x040fe40005761670 */
[C---:B------:R-:W-:Y:S02]  /*5140*/  ISETP.LT.OR P6, PT, R6.reuse, 0x1, !P5 ;  /* 0x000000010600780c */ /* 0x040fe40006fc1670 */
[----:B------:R-:W-:-:S02]  /*5150*/  ISETP.LT.OR P5, PT, R6, 0x9, !P5 ;  /* 0x000000090600780c */ /* 0x000fc40006fa1670 */
[----:B0-----:R-:W-:Y:S02]  /*5160*/  F2FP.SATFINITE.E5M2.F32.PACK_AB_MERGE_C R5, RZ, R66, RZ ;  /* 0x00000042ff05723e */ /* 0x001fe400048060ff */
[----:B-1----:R-:W-:Y:S02]  /*5170*/  F2FP.SATFINITE.E5M2.F32.PACK_AB_MERGE_C R25, RZ, R64, RZ ;  /* 0x00000040ff19723e */ /* 0x002fe400048060ff */
[----:B------:R-:W-:Y:S01]  /*5180*/  ISETP.LT.OR P2, PT, R6, 0x9, !P2 ;  /* 0x000000090600780c */ /* 0x000fe20005741670 */
[----:B------:R0:W-:Y:S01]  /*5190*/  @!P1 STG.E.U8 desc[UR20][R14.64+0x21], R5 ;  /* 0x000021050e009986 */ /* 0x0001e2000c101114 */
[C---:B------:R-:W-:Y:S02]  /*51a0*/  ISETP.GE.AND P1, PT, R26.reuse, 0x31, PT ;  /* 0x000000311a00780c */ /* 0x040fe40003f26270 */
[----:B------:R-:W-:Y:S01]  /*51b0*/  F2FP.SATFINITE.E5M2.F32.PACK_AB_MERGE_C R27, RZ, R22, RZ ;  /* 0x00000016ff1b723e */ /* 0x000fe200048060ff */
[----:B------:R1:W-:Y:S01]  /*51c0*/  @!P3 STG.E.U8 desc[UR20][R18.64+0x29], R25 ;  /* 0x000029191200b986 */ /* 0x0003e2000c101114 */
[----:B------:R-:W-:-:S03]  /*51d0*/  ISETP.GE.AND P3, PT, R26, 0x32, PT ;  /* 0x000000321a00780c */ /* 0x000fc60003f66270 */
[----:B------:R-:W-:Y:S01]  /*51e0*/  @!P6 STG.E.U8 desc[UR20][R18.64+0x28], R63 ;  /* 0x0000283f1200e986 */ /* 0x000fe2000c101114 */
[C---:B------:R-:W-:Y:S02]  /*51f0*/  ISETP.LT.OR P6, PT, R6.reuse, 0x1, !P1 ;  /* 0x000000010600780c */ /* 0x040fe40004fc1670 */
[C---:B------:R-:W-:Y:S01]  /*5200*/  ISETP.LT.OR P1, PT, R6.reuse, 0x9, !P1 ;  /* 0x000000090600780c */ /* 0x040fe20004f21670 */
[----:B------:R-:W-:Y:S01]  /*5210*/  @!P5 STG.E.U8 desc[UR20][R14.64+0x28], R61 ;  /* 0x0000283d0e00d986 */ /* 0x000fe2000c101114 */
[C---:B------:R-:W-:Y:S02]  /*5220*/  ISETP.LT.OR P5, PT, R6.reuse, 0x1, !P3 ;  /* 0x000000010600780c */ /* 0x040fe40005fa1670 */
[----:B0-----:R-:W-:Y:S02]  /*5230*/  F2FP.SATFINITE.E5M2.F32.PACK_AB_MERGE_C R5, RZ, R62, RZ ;  /* 0x0000003eff05723e */ /* 0x001fe400048060ff */
[----:B-1----:R-:W-:Y:S02]  /*5240*/  F2FP.SATFINITE.E5M2.F32.PACK_AB_MERGE_C R25, RZ, R60, RZ ;  /* 0x0000003cff19723e */ /* 0x002fe400048060ff */
[----:B------:R-:W-:Y:S01]  /*5250*/  ISETP.LT.OR P3, PT, R6, 0x9, !P3 ;  /* 0x000000090600780c */ /* 0x000fe20005f61670 */
[----:B------:R0:W-:Y:S01]  /*5260*/  @!P2 STG.E.U8 desc[UR20][R14.64+0x29], R5 ;  /* 0x000029050e00a986 */ /* 0x0001e2000c101114 */
[----:B------:R-:W-:-:S03]  /*5270*/  ISETP.GE.AND P2, PT, R26, 0x39, PT ;  /* 0x000000391a00780c */ /* 0x000fc60003f46270 */
[----:B------:R-:W-:Y:S01]  /*5280*/  @!P6 STG.E.U8 desc[UR20][R18.64+0x30], R59 ;  /* 0x0000303b1200e986 */ /* 0x000fe2000c101114 */
[----:B------:R-:W-:-:S03]  /*5290*/  ISETP.GE.AND P6, PT, R26, 0x3a, PT ;  /* 0x0000003a1a00780c */ /* 0x000fc60003fc6270 */
[----:B------:R1:W-:Y:S01]  /*52a0*/  @!P5 STG.E.U8 desc[UR20][R18.64+0x31], R25 ;  /* 0x000031191200d986 */ /* 0x0003e2000c101114 */
[C---:B------:R-:W-:Y:S02]  /*52b0*/  ISETP.LT.OR P5, PT, R6.reuse, 0x1, !P6 ;  /* 0x000000010600780c */ /* 0x040fe400077a1670 */
[C---:B------:R-:W-:Y:S01]  /*52c0*/  ISETP.LT.OR P6, PT, R6.reuse, 0x9, !P6 ;  /* 0x000000090600780c */ /* 0x040fe200077c1670 */
[----:B------:R2:W-:Y:S01]  /*52d0*/  @!P1 STG.E.U8 desc[UR20][R14.64+0x30], R57 ;  /* 0x000030390e009986 */ /* 0x0005e2000c101114 */
[C---:B------:R-:W-:Y:S02]  /*52e0*/  ISETP.LT.OR P1, PT, R6.reuse, 0x1, !P2 ;  /* 0x000000010600780c */ /* 0x040fe40005721670 */
[----:B------:R-:W-:Y:S02]  /*52f0*/  ISETP.LT.OR P2, PT, R6, 0x9, !P2 ;  /* 0x000000090600780c */ /* 0x000fe40005741670 */
[----:B0-----:R-:W-:Y:S02]  /*5300*/  F2FP.SATFINITE.E5M2.F32.PACK_AB_MERGE_C R5, RZ, R58, RZ ;  /* 0x0000003aff05723e */ /* 0x001fe400048060ff */
[----:B-1----:R-:W-:-:S03]  /*5310*/  F2FP.SATFINITE.E5M2.F32.PACK_AB_MERGE_C R25, RZ, R56, RZ ;  /* 0x00000038ff19723e */ /* 0x002fc600048060ff */
[----:B------:R2:W-:Y:S04]  /*5320*/  @!P3 STG.E.U8 desc[UR20][R14.64+0x31], R5 ;  /* 0x000031050e00b986 */ /* 0x0005e8000c101114 */
[----:B------:R2:W-:Y:S04]  /*5330*/  @!P1 STG.E.U8 desc[UR20][R18.64+0x38], R23 ;  /* 0x0000381712009986 */ /* 0x0005e8000c101114 */
[----:B------:R2:W-:Y:S04]  /*5340*/  @!P5 STG.E.U8 desc[UR20][R18.64+0x39], R25 ;  /* 0x000039191200d986 */ /* 0x0005e8000c101114 */
[----:B------:R2:W-:Y:S04]  /*5350*/  @!P2 STG.E.U8 desc[UR20][R14.64+0x38], R21 ;  /* 0x000038150e00a986 */ /* 0x0005e8000c101114 */
[----:B------:R2:W-:Y:S02]  /*5360*/  @!P6 STG.E.U8 desc[UR20][R14.64+0x39], R27 ;  /* 0x0000391b0e00e986 */ /* 0x0005e4000c101114 */
.L_x_106:
[----:B------:R-:W-:Y:S05]  /*5370*/  BSYNC B0 ;  /* 0x0000000000007941 */ /* 0x000fea0003800000 */
.L_x_40:
[C---:B------:R-:W-:Y:S01]  /*5380*/  LEA R2, P1, R8.reuse, R2, 0x1 ;  /* 0x0000000208027211 */ /* 0x040fe200078208ff */
[----:B------:R-:W-:Y:S01]  /*5390*/  ULDC.64 UR6, c[0x0][0x650] ;  /* 0x0001940000067ab9 */ /* 0x000fe20000000a00 */
[----:B-----5:R-:W-:Y:S01]  /*53a0*/  IMAD.U32 R4, RZ, RZ, UR16 ;  /* 0x00000010ff047e24 */ /* 0x020fe2000f8e00ff */
[----:B012---:R-:W-:Y:S01]  /*53b0*/  PRMT R14, RZ, 0x7610, R14 ;  /* 0x00007610ff0e7816 */ /* 0x007fe2000000000e */
[----:B------:R-:W-:Y:S01]  /*53c0*/  IMAD.MOV.U32 R6, RZ, RZ, -0x1 ;  /* 0xffffffffff067424 */ /* 0x000fe200078e00ff */
[----:B------:R-:W-:Y:S01]  /*53d0*/  LEA.HI.X R3, R8, R3, R0, 0x1, P1 ;  /* 0x0000000308037211 */ /* 0x000fe200008f0c00 */
[----:B------:R0:W-:Y:S01]  /*53e0*/  SYNCS.ARRIVE.TRANS64.A1T0 RZ, [R4+UR23], RZ ;  /* 0x000000ff04ff79a7 */ /* 0x0001e20008100017 */
[----:B------:R-:W-:Y:S01]  /*53f0*/  ISETP.GE.U32.AND P1, PT, R2, UR6, PT ;  /* 0x0000000602007c0c */ /* 0x000fe2000bf26070 */
[----:B------:R-:W-:-:S03]  /*5400*/  IMAD.MOV.U32 R5, RZ, RZ, -0x1 ;  /* 0xffffffffff057424 */ /* 0x000fc600078e00ff */
[----:B------:R-:W-:Y:S01]  /*5410*/  ISETP.GE.U32.AND.EX P1, PT, R3, UR7, PT, P1 ;  /* 0x0000000703007c0c */ /* 0x000fe2000bf26110 */
[----:B0-----:R-:W-:-:S12]  /*5420*/  IMAD.MOV.U32 R4, RZ, RZ, -0x1 ;  /* 0xffffffffff047424 */ /* 0x001fd800078e00ff */
[----:B------:R-:W-:Y:S05]  /*5430*/  @P1 BRA `(.L_x_107) ;  /* 0x0000000400601947 */ /* 0x000fea0003800000 */
[----:B------:R-:W0:Y:S01]  /*5440*/  S2R R26, SR_CTAID.X ;  /* 0x00000000001a7919 */ /* 0x000e220000002500 */
[----:B------:R-:W1:Y:S01]  /*5450*/  LDC.64 R22, c[0x0][0x628] ;  /* 0x00018a00ff167b82 */ /* 0x000e620000000a00 */
[----:B------:R-:W-:Y:S01]  /*5460*/  ULDC UR6, c[0x0][0x150] ;  /* 0x0000540000067ab9 */ /* 0x000fe20000000800 */
[----:B------:R-:W-:Y:S01]  /*5470*/  IMAD.MOV.U32 R18, RZ, RZ, R2 ;  /* 0x000000ffff127224 */ /* 0x000fe200078e0002 */
[----:B------:R-:W2:Y:S01]  /*5480*/  S2R R28, SR_CTAID.Y ;  /* 0x00000000001c7919 */ /* 0x000ea20000002600 */
[----:B------:R-:W-:-:S04]  /*5490*/  IMAD.MOV.U32 R19, RZ, RZ, R3 ;  /* 0x000000ffff137224 */ /* 0x000fc800078e0003 */
[----:B------:R-:W2:Y:S08]  /*54a0*/  LDC R29, c[0x0][0x144] ;  /* 0x00005100ff1d7b82 */ /* 0x000eb00000000800 */
[----:B------:R-:W2:Y:S08]  /*54b0*/  LDC R6, c[0x0][0x630] ;  /* 0x00018c00ff067b82 */ /* 0x000eb00000000800 */
[----:B---34-:R-:W3:Y:S01]  /*54c0*/  LDC.64 R24, c[0x0][0x620] ;  /* 0x00018800ff187b82 */ /* 0x018ee20000000a00 */
[----:B-1----:R-:W-:-:S04]  /*54d0*/  ISETP.NE.U32.AND P1, PT, R22, RZ, PT ;  /* 0x000000ff1600720c */ /* 0x002fc80003f25070 */
[----:B------:R-:W-:Y:S02]  /*54e0*/  ISETP.NE.AND.EX P1, PT, R23, RZ, PT, P1 ;  /* 0x000000ff1700720c */ /* 0x000fe40003f25310 */
[----:B0-----:R-:W-:-:S05]  /*54f0*/  I2FP.F32.U32 R4, R26 ;  /* 0x0000001a00047245 */ /* 0x001fca0000201000 */
[----:B------:R-:W-:-:S04]  /*5500*/  FMUL R4, R4, UR6 ;  /* 0x0000000604047c20 */ /* 0x000fc80008400000 */
[----:B------:R0:W1:Y:S02]  /*5510*/  F2I.U32.TRUNC.NTZ R27, R4 ;  /* 0x00000004001b7305 */ /* 0x000064000020f000 */
[----:B--2---:R-:W-:Y:S05]  /*5520*/  @!P1 BRA `(.L_x_108) ;  /* 0x0000000000289947 */ /* 0x004fea0003800000 */
[----:B------:R-:W2:Y:S02]  /*5530*/  LDC R5, c[0x0][0x634] ;  /* 0x00018d00ff057b82 */ /* 0x000ea40000000800 */
[----:B--2---:R-:W-:-:S05]  /*5540*/  IADD3 R19, P1, R2, R5, RZ ;  /* 0x0000000502137210 */ /* 0x004fca0007f3e0ff */
[----:B------:R-:W-:-:S04]  /*5550*/  IMAD.X R21, RZ, RZ, R3, P1 ;  /* 0x000000ffff157224 */ /* 0x000fc800008e0603 */
[----:B0-----:R-:W-:-:S04]  /*5560*/  IMAD.WIDE.U32 R4, R21, R22, RZ ;  /* 0x0000001615047225 */ /* 0x001fc800078e00ff */
[----:B------:R-:W-:-:S04]  /*5570*/  IMAD.WIDE.U32 R14, P1, R19, R23, R4 ;  /* 0x00000017130e7225 */ /* 0x000fc80007820004 */
[----:B------:R-:W-:-:S04]  /*5580*/  IMAD.WIDE.U32 R4, R19, R22, RZ ;  /* 0x0000001613047225 */ /* 0x000fc800078e00ff */
[----:B------:R-:W-:Y:S01]  /*5590*/  IMAD.X R19, RZ, RZ, RZ, P1 ;  /* 0x000000ffff137224 */ /* 0x000fe200008e06ff */
[----:B------:R-:W-:Y:S01]  /*55a0*/  IADD3 RZ, P1, R5, R14, RZ ;  /* 0x0000000e05ff7210 */ /* 0x000fe20007f3e0ff */
[----:B------:R-:W-:-:S04]  /*55b0*/  IMAD.MOV.U32 R18, RZ, RZ, R15 ;  /* 0x000000ffff127224 */ /* 0x000fc800078e000f */
[----:B------:R-:W-:-:S08]  /*55c0*/  IMAD.WIDE.U32.X R18, R21, R23, R18, P1 ;  /* 0x0000001715127225 */ /* 0x000fd000008e0412 */
.L_x_108:
[-CC-:B------:R-:W-:Y:S01]  /*55d0*/  SHF.R.U64 R23, R18, R6.reuse, R19.reuse ;  /* 0x0000000612177219 */ /* 0x180fe20000001213 */
[----:B------:R-:W2:Y:S01]  /*55e0*/  LDC.64 R32, c[0x0][0x640] ;  /* 0x00019000ff207b82 */ /* 0x000ea20000000a00 */
[----:B0-----:R-:W-:Y:S01]  /*55f0*/  SHF.R.U32.HI R4, RZ, R6, R19 ;  /* 0x00000006ff047219 */ /* 0x001fe20000011613 */
[----:B-1----:R-:W-:Y:S01]  /*5600*/  IMAD.MOV R27, RZ, RZ, -R27 ;  /* 0x000000ffff1b7224 */ /* 0x002fe200078e0a1b */
[----:B------:R-:W-:Y:S01]  /*5610*/  IADD3 R15, P1, RZ, -R23, RZ ;  /* 0x80000017ff0f7210 */ /* 0x000fe20007f3e0ff */
[----:B------:R-:W-:Y:S01]  /*5620*/  ULDC UR6, c[0x0][0x154] ;  /* 0x0000550000067ab9 */ /* 0x000fe20000000800 */
[----:B------:R-:W-:Y:S02]  /*5630*/  IMAD.MOV.U32 R19, RZ, RZ, 0x1 ;  /* 0x00000001ff137424 */ /* 0x000fe400078e00ff */
[----:B------:R-:W-:Y:S01]  /*5640*/  IMAD R29, R29, R27, R26 ;  /* 0x0000001b1d1d7224 */ /* 0x000fe200078e021a */
[----:B------:R-:W0:Y:S01]  /*5650*/  LDC R14, c[0x0][0x618] ;  /* 0x00018600ff0e7b82 */ /* 0x000e220000000800 */
[----:B------:R-:W-:-:S04]  /*5660*/  IMAD.X R5, RZ, RZ, ~R4, P1 ;  /* 0x000000ffff057224 */ /* 0x000fc800008e0e04 */
[-C--:B---3--:R-:W-:Y:S02]  /*5670*/  IMAD R6, R5, R24.reuse, RZ ;  /* 0x0000001805067224 */ /* 0x088fe400078e02ff */
[C---:B------:R-:W-:Y:S01]  /*5680*/  IMAD.WIDE.U32 R4, R15.reuse, R24, R2 ;  /* 0x000000180f047225 */ /* 0x040fe200078e0002 */
[----:B------:R-:W1:Y:S03]  /*5690*/  LDC R18, c[0x0][0x608] ;  /* 0x00018200ff127b82 */ /* 0x000e660000000800 */
[----:B------:R-:W-:Y:S01]  /*56a0*/  IMAD R15, R15, R25, R6 ;  /* 0x000000190f0f7224 */ /* 0x000fe200078e0206 */
[----:B------:R-:W-:-:S03]  /*56b0*/  I2FP.F32.U32 R6, R28 ;  /* 0x0000001c00067245 */ /* 0x000fc60000201000 */
[----:B------:R-:W-:Y:S01]  /*56c0*/  IMAD.IADD R5, R5, 0x1, R15 ;  /* 0x0000000105057824 */ /* 0x000fe200078e020f */
[----:B------:R-:W3:Y:S01]  /*56d0*/  LDC R30, c[0x0][0x658] ;  /* 0x00019600ff1e7b82 */ /* 0x000ee20000000800 */
[----:B--2---:R-:W-:Y:S01]  /*56e0*/  ISETP.NE.U32.AND P1, PT, R32, RZ, PT ;  /* 0x000000ff2000720c */ /* 0x004fe20003f25070 */
[----:B------:R-:W-:-:S03]  /*56f0*/  IMAD.MOV.U32 R15, RZ, RZ, -0x1 ;  /* 0xffffffffff0f7424 */ /* 0x000fc600078e00ff */
[----:B------:R-:W-:-:S03]  /*5700*/  ISETP.NE.AND.EX P1, PT, R33, RZ, PT, P1 ;  /* 0x000000ff2100720c */ /* 0x000fc60003f25310 */
[----:B------:R-:W2:Y:S01]  /*5710*/  LDC R27, c[0x0][0x148] ;  /* 0x00005200ff1b7b82 */ /* 0x000ea20000000800 */
[-CC-:B0-----:R-:W-:Y:S02]  /*5720*/  SHF.R.U64 R22, R4, R14.reuse, R5.reuse ;  /* 0x0000000e04167219 */ /* 0x181fe40000001205 */
[----:B------:R-:W-:Y:S01]  /*5730*/  SHF.R.U32.HI R5, RZ, R14, R5 ;  /* 0x0000000eff057219 */ /* 0x000fe20000011605 */
[----:B------:R-:W-:-:S04]  /*5740*/  FMUL R14, R6, UR6 ;  /* 0x00000006060e7c20 */ /* 0x000fc80008400000 */
[----:B------:R-:W0:Y:S01]  /*5750*/  LDC R26, c[0x0][0x600] ;  /* 0x00018000ff1a7b82 */ /* 0x000e220000000800 */
[----:B------:R4:W0:Y:S01]  /*5760*/  F2I.U32.TRUNC.NTZ R25, R14 ;  /* 0x0000000e00197305 */ /* 0x000822000020f000 */
[-CC-:B-1----:R-:W-:Y:S02]  /*5770*/  SHF.R.U64 R6, R22, R18.reuse, R5.reuse ;  /* 0x0000001216067219 */ /* 0x182fe40000001205 */
[----:B------:R-:W-:-:S04]  /*5780*/  SHF.R.U32.HI R5, RZ, R18, R5 ;  /* 0x00000012ff057219 */ /* 0x000fc80000011605 */
[----:B------:R-:W1:Y:S01]  /*5790*/  LDC R34, c[0x0][0x648] ;  /* 0x00019200ff227b82 */ /* 0x000e620000000800 */
[-CC-:B---3--:R-:W-:Y:S02]  /*57a0*/  SHF.R.U64 R24, R6, R30.reuse, R5.reuse ;  /* 0x0000001e06187219 */ /* 0x188fe40000001205 */
[-C--:B------:R-:W-:Y:S02]  /*57b0*/  SHF.L.U32 R15, R15, R30.reuse, RZ ;  /* 0x0000001e0f0f7219 */ /* 0x080fe400000006ff */
[-C--:B------:R-:W-:Y:S01]  /*57c0*/  SHF.R.U32.HI R5, RZ, R30.reuse, R5 ;  /* 0x0000001eff057219 */ /* 0x080fe20000011605 */
[----:B------:R-:W-:Y:S01]  /*57d0*/  IMAD.MOV.U32 R4, RZ, RZ, R24 ;  /* 0x000000ffff047224 */ /* 0x000fe200078e0018 */
[----:B------:R-:W-:Y:S01]  /*57e0*/  SHF.L.U32 R30, R19, R30, RZ ;  /* 0x0000001e131e7219 */ /* 0x000fe200000006ff */
[----:B------:R-:W3:Y:S01]  /*57f0*/  LDC R35, c[0x0][0x638] ;  /* 0x00018e00ff237b82 */ /* 0x000ee20000000800 */
[----:B------:R-:W-:-:S07]  /*5800*/  LOP3.LUT R31, RZ, R15, RZ, 0x33, !PT ;  /* 0x0000000fff1f7212 */ /* 0x000fce00078e33ff */
[----:B------:R-:W0:Y:S01]  /*5810*/  LDC R36, c[0x0][0x610] ;  /* 0x00018400ff247b82 */ /* 0x000e220000000800 */
[----:B----4-:R-:W-:Y:S05]  /*5820*/  @!P1 BRA `(.L_x_109) ;  /* 0x0000000000289947 */ /* 0x010fea0003800000 */
        /* <DEDUP_REMOVED lines=10> */
.L_x_109:
[----:B-1----:R-:W-:Y:S01]  /*58d0*/  SHF.R.U64 R4, R4, R34, R5 ;  /* 0x0000002204047219 */ /* 0x002fe20000001205 */
[----:B0-----:R-:W-:Y:S01]  /*58e0*/  VIADD R19, R26, 0xffffffff ;  /* 0xffffffff1a137836 */ /* 0x001fe20000000000 */
[----:B------:R-:W-:Y:S01]  /*58f0*/  LOP3.LUT R15, R6, R31, RZ, 0xc0, !PT ;  /* 0x0000001f060f7212 */ /* 0x000fe200078ec0ff */
[----:B------:R-:W-:Y:S02]  /*5900*/  IMAD.MOV R25, RZ, RZ, -R25 ;  /* 0x000000ffff197224 */ /* 0x000fe400078e0a19 */
[----:B------:R-:W-:Y:S02]  /*5910*/  IMAD.MOV R5, RZ, RZ, -R4 ;  /* 0x000000ffff057224 */ /* 0x000fe400078e0a04 */
[----:B------:R-:W-:Y:S01]  /*5920*/  IMAD R6, R30, R4, R15 ;  /* 0x000000041e067224 */ /* 0x000fe200078e020f */
[----:B------:R-:W-:Y:S01]  /*5930*/  LOP3.LUT R15, R22, R19, RZ, 0xc0, !PT ;  /* 0x00000013160f7212 */ /* 0x000fe200078ec0ff */
[----:B--2---:R-:W-:Y:S02]  /*5940*/  @P4 IMAD R29, R27, R25, R28 ;  /* 0x000000191b1d4224 */ /* 0x004fe400078e021c */
[----:B---3--:R-:W-:-:S02]  /*5950*/  IMAD R4, R5, R35, R24 ;  /* 0x0000002305047224 */ /* 0x008fc400078e0218 */
[----:B------:R-:W-:Y:S02]  /*5960*/  IMAD R6, R6, R36, R29 ;  /* 0x0000002406067224 */ /* 0x000fe400078e021d */
[----:B------:R-:W-:Y:S02]  /*5970*/  IMAD R5, R4, R26, R15 ;  /* 0x0000001a04057224 */ /* 0x000fe400078e020f */
[----:B------:R-:W-:-:S03]  /*5980*/  IMAD.MOV.U32 R14, RZ, RZ, 0x1 ;  /* 0x00000001ff0e7424 */ /* 0x000fc600078e00ff */
[----:B------:R-:W-:Y:S02]  /*5990*/  SEL R4, R5, R6, !P4 ;  /* 0x0000000605047207 */ /* 0x000fe40006000000 */
[----:B------:R-:W-:Y:S01]  /*59a0*/  SEL R6, R6, R5, !P4 ;  /* 0x0000000506067207 */ /* 0x000fe20006000000 */
[----:B------:R-:W-:-:S07]  /*59b0*/  IMAD.MOV.U32 R5, RZ, RZ, R23 ;  /* 0x000000ffff057224 */ /* 0x000fce00078e0017 */
.L_x_107:
[----:B------:R-:W-:Y:S02]  /*59c0*/  LOP3.LUT P1, RZ, R14, 0xff, RZ, 0xc0, !PT ;  /* 0x000000ff0eff7812 */ /* 0x000fe4000782c0ff */
[----:B------:R-:W-:-:S11]  /*59d0*/  LOP3.LUT R86, R86, 0x1, RZ, 0x3c, !PT ;  /* 0x0000000156567812 */ /* 0x000fd600078e3cff */
[----:B------:R-:W-:Y:S05]  /*59e0*/  @P1 BRA `(.L_x_110) ;  /* 0xffffffbc00d81947 */ /* 0x000fea000383ffff */
[----:B------:R-:W-:Y:S05]  /*59f0*/  EXIT ;  /* 0x000000000000794d */ /* 0x000fea0003800000 */
.L_x_18:
[----:B------:R-:W-:-:S08]  /*5a00*/  ISETP.NE.AND P0, PT, R22, RZ, PT ;  /* 0x000000ff1600720c */ /* 0x000fd00003f05270 */
[----:B--2-45:R-:W0:-:S00]  /*5a10*/  USETMAXREG.DEALLOC.CTAPOOL 0x28 ;  /* 0x00000028000079c8 */ /* 0x034e0000080e0500 */
[----:B------:R-:W-:Y:S05]  /*5a20*/  @P0 EXIT ;  /* 0x000000000000094d */ /* 0x000fea0003800000 */
[----:B0-----:R-:W-:Y:S01]  /*5a30*/  LOP3.LUT P0, RZ, R17, 0xff, RZ, 0xc0, !PT ;  /* 0x000000ff11ff7812 */ /* 0x001fe2000780c0ff */
[----:B------:R-:W-:Y:S02]  /*5a40*/  IMAD.MOV.U32 R12, RZ, RZ, 0x1 ;  /* 0x00000001ff0c7424 */ /* 0x000fe400078e00ff */
[----:B------:R-:W-:-:S10]  /*5a50*/  IMAD.MOV.U32 R13, RZ, RZ, RZ ;  /* 0x000000ffff0d7224 */ /* 0x000fd400078e00ff */
[----:B------:R-:W-:Y:S05]  /*5a60*/  @!P0 BRA `(.L_x_111) ;  /* 0x0000000c001c8947 */ /* 0x000fea0003800000 */
[----:B------:R-:W0:Y:S01]  /*5a70*/  S2UR UR8, SR_CgaCtaId ;  /* 0x00000000000879c3 */ /* 0x000e220000008800 */
[----:B------:R-:W-:Y:S01]  /*5a80*/  LOP3.LUT P0, RZ, R11, 0x1f, RZ, 0xc0, !PT ;  /* 0x0000001f0bff7812 */ /* 0x000fe2000780c0ff */
[----:B------:R-:W-:Y:S01]  /*5a90*/  ULDC UR5, c[0x0][0x658] ;  /* 0x0001960000057ab9 */ /* 0x000fe20000000800 */
[----:B------:R-:W-:Y:S01]  /*5aa0*/  UMOV UR6, 0xffffffff ;  /* 0xffffffff00067882 */ /* 0x000fe20000000000 */
[----:B------:R-:W-:Y:S01]  /*5ab0*/  BSSY B0, `(.L_x_111) ;  /* 0x00000c2000007945 */ /* 0x000fe20003800000 */
[----:B------:R-:W-:Y:S01]  /*5ac0*/  USHF.L.U32 UR6, UR6, UR5, URZ ;  /* 0x0000000506067299 */ /* 0x000fe2000800063f */
[C---:B------:R-:W-:Y:S01]  /*5ad0*/  ISETP.NE.AND P2, PT, R10.reuse, RZ, PT ;  /* 0x000000ff0a00720c */ /* 0x040fe20003f45270 */
[----:B------:R-:W-:Y:S01]  /*5ae0*/  IMAD.MOV.U32 R15, RZ, RZ, 0x1 ;  /* 0x00000001ff0f7424 */ /* 0x000fe200078e00ff */
[----:B------:R-:W-:Y:S01]  /*5af0*/  ISETP.NE.OR P0, PT, R10, RZ, !P0 ;  /* 0x000000ff0a00720c */ /* 0x000fe20004705670 */
[----:B------:R-:W-:Y:S01]  /*5b00*/  IMAD.MOV.U32 R12, RZ, RZ, 0x1 ;  /* 0x00000001ff0c7424 */ /* 0x000fe200078e00ff */
[----:B------:R-:W-:Y:S01]  /*5b10*/  LOP3.LUT R14, R7, 0x2, RZ, 0xfc, !PT ;  /* 0x00000002070e7812 */ /* 0x000fe200078efcff */
[----:B------:R-:W-:Y:S01]  /*5b20*/  IMAD.MOV.U32 R13, RZ, RZ, RZ ;  /* 0x000000ffff0d7224 */ /* 0x000fe200078e00ff */
[----:B------:R-:W-:Y:S01]  /*5b30*/  ULDC UR4, c[0x0][0x600] ;  /* 0x0001800000047ab9 */ /* 0x000fe20000000800 */
[----:B------:R-:W-:Y:S01]  /*5b40*/  UMOV UR7, 0x1 ;  /* 0x0000000100077882 */ /* 0x000fe20000000000 */
[----:B------:R-:W-:-:S02]  /*5b50*/  UIADD3 UR22, UR13, 0x1, URZ ;  /* 0x000000010d167890 */ /* 0x000fc4000fffe03f */
[----:B------:R-:W-:Y:S02]  /*5b60*/  UIADD3 UR15, UR4, -0x1, URZ ;  /* 0xffffffff040f7890 */ /* 0x000fe4000fffe03f */
[----:B------:R-:W-:Y:S02]  /*5b70*/  USHF.L.U32 UR17, UR7, UR5, URZ ;  /* 0x0000000507117299 */ /* 0x000fe4000800063f */
[----:B------:R-:W-:Y:S01]  /*5b80*/  ULOP3.LUT UR16, URZ, UR6, URZ, 0x33, !UPT ;  /* 0x000000063f107292 */ /* 0x000fe2000f8e333f */
[----:B------:R-:W-:Y:S01]  /*5b90*/  ULDC.64 UR20, c[0x0][0x198] ;  /* 0x0000660000147ab9 */ /* 0x000fe20000000a00 */
[----:B0-----:R-:W-:-:S10]  /*5ba0*/  IMAD.U32 R17, RZ, RZ, UR8 ;  /* 0x00000008ff117e24 */ /* 0x001fd4000f8e00ff */
.L_x_123:
[----:B------:R-:W-:-:S03]  /*5bb0*/  UMOV UR4, 0xffffffff ;  /* 0xffffffff00047882 */ /* 0x000fc60000000000 */
[----:B------:R-:W-:Y:S05]  /*5bc0*/  BRA.DIV UR4, `(.L_x_112) ;  /* 0x0000001e04447947 */ /* 0x000fea000b800000 */
[----:B------:R-:W-:-:S13]  /*5bd0*/  ELECT P1, URZ, PT ;  /* 0x00000000003f782f */ /* 0x000fda0003820000 */
.L_x_160:
[----:B------:R-:W0:Y:S01]  /*5be0*/  LDC R10, c[0x0][0x28c] ;  /* 0x0000a300ff0a7b82 */ /* 0x000e220000000800 */
[----:B------:R-:W-:Y:S01]  /*5bf0*/  BSSY B1, `(.L_x_113) ;  /* 0x000003a000017945 */ /* 0x000fe20003800000 */
[----:B0-----:R-:W-:-:S13]  /*5c00*/  ISETP.LT.OR P1, PT, R10, 0x1, !P1 ;  /* 0x000000010a00780c */ /* 0x001fda0004f21670 */
[----:B------:R-:W-:Y:S05]  /*5c10*/  @P1 BRA `(.L_x_114) ;  /* 0x0000000000dc1947 */ /* 0x000fea0003800000 */
[----:B------:R-:W-:Y:S02]  /*5c20*/  IMAD R17, R6, 0x8, R17 ;  /* 0x0000000806117824 */ /* 0x000fe400078e0211 */
[----:B------:R-:W-:Y:S02]  /*5c30*/  IMAD.SHL.U32 R16, R4, 0x40, RZ ;  /* 0x0000004004107824 */ /* 0x000fe400078e00ff */
[----:B------:R-:W-:Y:S02]  /*5c40*/  IMAD.MOV.U32 R20, RZ, RZ, RZ ;  /* 0x000000ffff147224 */ /* 0x000fe400078e00ff */
[----:B------:R-:W-:Y:S02]  /*5c50*/  IMAD.U32 R22, RZ, RZ, UR22 ;  /* 0x00000016ff167e24 */ /* 0x000fe4000f8e00ff */
[----:B------:R-:W-:Y:S02]  /*5c60*/  IMAD.MOV.U32 R4, RZ, RZ, R12 ;  /* 0x000000ffff047224 */ /* 0x000fe400078e000c */
[----:B------:R-:W-:-:S02]  /*5c70*/  IMAD.MOV.U32 R6, RZ, RZ, R13 ;  /* 0x000000ffff067224 */ /* 0x000fc400078e000d */
[----:B------:R-:W-:-:S07]  /*5c80*/  IMAD.SHL.U32 R18, R17, 0x8, RZ ;  /* 0x0000000811127824 */ /* 0x000fce00078e00ff */
.L_x_118:
[----:B------:R-:W0:Y:S01]  /*5c90*/  S2UR UR4, SR_CgaCtaId ;  /* 0x00000000000479c3 */ /* 0x000e220000008800 */
[----:B------:R-:W-:-:S07]  /*5ca0*/  MOV R10, 0x400 ;  /* 0x00000400000a7802 */ /* 0x000fce0000000f00 */
[----:B------:R-:W1:Y:S01]  /*5cb0*/  @!P2 LDC R11, c[0x0][0x500] ;  /* 0x00014000ff0bab82 */ /* 0x000e620000000800 */
[----:B0-----:R-:W-:-:S05]  /*5cc0*/  IMAD.U32 R17, RZ, RZ, UR4 ;  /* 0x00000004ff117e24 */ /* 0x001fca000f8e00ff */
[----:B------:R-:W-:Y:S02]  /*5cd0*/  LEA R21, R17, R10, 0x18 ;  /* 0x0000000a11157211 */ /* 0x000fe400078ec0ff */
[----:B------:R-:W-:-:S03]  /*5ce0*/  SHF.L.U32 R10, R4, 0x1f, RZ ;  /* 0x0000001f040a7819 */ /* 0x000fc600000006ff */
[----:B------:R-:W-:-:S04]  /*5cf0*/  IMAD R19, R6, 0x8, R21 ;  /* 0x0000000806137824 */ /* 0x000fc800078e0215 */
[----:B------:R-:W0:Y:S02]  /*5d00*/  SYNCS.PHASECHK.TRANS64.TRYWAIT P1, [R19+URZ+0xe0], R10 ;  /* 0x0000e00a130075a7 */ /* 0x000e24000802017f */
[----:B01----:R-:W-:Y:S05]  /*5d10*/  @!P1 BRA `(.L_x_115) ;  /* 0x0000001c00109947 */ /* 0x003fea0003800000 */
.L_x_161:
[----:B0-----:R-:W-:Y:S01]  /*5d20*/  PRMT R10, R14, 0x9910, RZ ;  /* 0x000099100e0a7816 */ /* 0x001fe200000000ff */
[----:B------:R0:W-:Y:S03]  /*5d30*/  @!P2 SYNCS.ARRIVE.TRANS64 RZ, [R19+URZ], R11 ;  /* 0x0000000b13ffa9a7 */ /* 0x0001e6000800003f */
[----:B------:R-:W-:-:S13]  /*5d40*/  ISETP.NE.AND P1, PT, R10, 0x2, PT ;  /* 0x000000020a00780c */ /* 0x000fda0003f25270 */
[----:B0-----:R-:W-:Y:S05]  /*5d50*/  @P1 BRA `(.L_x_116) ;  /* 0x0000000000041947 */ /* 0x001fea0003800000 */
[----:B------:R-:W-:Y:S01]  /*5d60*/  BPT.TRAP 0x1 ;  /* 0x000000040000795c */ /* 0x000fe20000300000 */
.L_x_116:
[----:B------:R-:W-:Y:S05]  /*5d70*/  @P0 BRA `(.L_x_117) ;  /* 0x0000000000040947 */ /* 0x000fea0003800000 */
[----:B------:R-:W-:Y:S01]  /*5d80*/  BPT.TRAP 0x1 ;  /* 0x000000040000795c */ /* 0x000fe20000300000 */
.L_x_117:
[----:B------:R-:W-:Y:S01]  /*5d90*/  IMAD.SHL.U32 R10, R6, 0x1000, RZ ;  /* 0x00001000060a7824 */ /* 0x000fe200078e00ff */
[----:B------:R-:W-:Y:S01]  /*5da0*/  R2UR UR8, R21 ;  /* 0x00000000150872ca */ /* 0x000fe200000e0000 */
[----:B------:R-:W-:Y:S01]  /*5db0*/  VIADD R22, R22, 0xffffffff ;  /* 0xffffffff16167836 */ /* 0x000fe20000000000 */
[----:B------:R-:W-:Y:S01]  /*5dc0*/  R2UR UR9, R19 ;  /* 0x00000000130972ca */ /* 0x000fe200000e0000 */
[--C-:B------:R-:W-:Y:S01]  /*5dd0*/  IMAD R11, R17, 0x200, R10.reuse ;  /* 0x00000200110b7824 */ /* 0x100fe200078e020a */
[----:B------:R-:W-:Y:S01]  /*5de0*/  IADD3 R10, R21, 0x1c300, R10 ;  /* 0x0001c300150a7810 */ /* 0x000fe20007ffe00a */
[----:B------:R-:W-:Y:S01]  /*5df0*/  UIADD3 UR4, UP0, UR20, 0xf0, URZ ;  /* 0x000000f014047890 */ /* 0x000fe2000ff1e03f */
[----:B------:R-:W-:Y:S01]  /*5e00*/  R2UR UR11, R18 ;  /* 0x00000000120b72ca */ /* 0x000fe200000e0000 */
[----:B------:R-:W-:Y:S01]  /*5e10*/  UIADD3 UR24, UP1, UR20, 0x1f0, URZ ;  /* 0x000001f014187890 */ /* 0x000fe2000ff3e03f */
[----:B------:R-:W-:Y:S01]  /*5e20*/  R2UR UR5, R11 ;  /* 0x000000000b0572ca */ /* 0x000fe200000e0000 */
[----:B------:R-:W-:Y:S01]  /*5e30*/  VIADD R6, R6, 0x1 ;  /* 0x0000000106067836 */ /* 0x000fe20000000000 */
[----:B------:R-:W-:Y:S01]  /*5e40*/  R2UR UR10, R20 ;  /* 0x00000000140a72ca */ /* 0x000fe200000e0000 */
[----:B------:R-:W-:Y:S01]  /*5e50*/  UIADD3.X UR25, URZ, UR21, URZ, UP1, !UPT ;  /* 0x000000153f197290 */ /* 0x000fe20008ffe43f */
[----:B------:R-:W-:Y:S01]  /*5e60*/  R2UR UR12, R5 ;  /* 0x00000000050c72ca */ /* 0x000fe200000e0000 */
[----:B------:R-:W-:Y:S01]  /*5e70*/  UMOV UR19, 0xff0000 ;  /* 0x00ff000000137882 */ /* 0x000fe20000000000 */
[----:B------:R-:W-:Y:S01]  /*5e80*/  R2UR UR14, R10 ;  /* 0x000000000a0e72ca */ /* 0x000fe200000e0000 */
[----:B------:R-:W-:Y:S01]  /*5e90*/  UMOV UR6, 0x0 ;  /* 0x0000000000067882 */ /* 0x000fe20000000000 */
[----:B------:R-:W-:Y:S01]  /*5ea0*/  R2UR UR18, R16 ;  /* 0x00000000101272ca */ /* 0x000fe200000e0000 */
[----:B------:R-:W-:Y:S01]  /*5eb0*/  UMOV UR7, 0x10000000 ;  /* 0x1000000000077882 */ /* 0x000fe20000000000 */
[----:B------:R-:W-:Y:S01]  /*5ec0*/  ISETP.GT.AND P3, PT, R22, 0x1, PT ;  /* 0x000000011600780c */ /* 0x000fe20003f64270 */
[----:B------:R-:W-:Y:S01]  /*5ed0*/  VIADD R20, R20, 0x40 ;  /* 0x0000004014147836 */ /* 0x000fe20000000000 */
[----:B------:R-:W-:Y:S01]  /*5ee0*/  ISETP.NE.AND P1, PT, R6, 0x1c, PT ;  /* 0x0000001c0600780c */ /* 0x000fe20003f25270 */
[----:B------:R-:W-:-:S02]  /*5ef0*/  UIADD3 UR8, UR8, 0x300, UR5 ;  /* 0x0000030008087890 */ /* 0x000fc4000fffe005 */
[----:B------:R-:W-:Y:S01]  /*5f00*/  UIADD3.X UR5, URZ, UR21, URZ, UP0, !UPT ;  /* 0x000000153f057290 */ /* 0x000fe200087fe43f */
[----:B------:R-:W-:Y:S02]  /*5f10*/  SEL R11, RZ, 0x1, P1 ;  /* 0x00000001ff0b7807 */ /* 0x000fe40000800000 */
[----:B------:R-:W-:Y:S02]  /*5f20*/  SEL R6, R6, RZ, P1 ;  /* 0x000000ff06067207 */ /* 0x000fe40000800000 */
[----:B------:R-:W-:-:S04]  /*5f30*/  LOP3.LUT R4, R4, R11, RZ, 0x3c, !PT ;  /* 0x0000000b04047212 */ /* 0x000fc800078e3cff */
[----:B------:R0:W-:Y:S02]  /*5f40*/  UTMALDG.3D.MULTICAST [UR8], [UR4], UR19, desc[UR6] ;  /* 0x00000608040073b4 */ /* 0x0001e40008011813 */
[----:B0-----:R-:W-:Y:S01]  /*5f50*/  UMOV UR8, UR14 ;  /* 0x0000000e00087c82 */ /* 0x001fe20008000000 */
[----:B------:R-:W-:Y:S02]  /*5f60*/  UMOV UR11, UR18 ;  /* 0x00000012000b7c82 */ /* 0x000fe40008000000 */
[----:B------:R0:W-:Y:S02]  /*5f70*/  UTMALDG.3D [UR8], [UR24], desc[UR6] ;  /* 0x00000608180075b4 */ /* 0x0001e40008011000 */
[----:B0-----:R-:W-:Y:S05]  /*5f80*/  @P3 BRA `(.L_x_118) ;  /* 0xfffffffc00403947 */ /* 0x001fea000383ffff */
.L_x_114:
[----:B------:R-:W-:Y:S05]  /*5f90*/  BSYNC B1 ;  /* 0x0000000000017941 */ /* 0x000fea0003800000 */
.L_x_113:
[----:B------:R-:W-:Y:S01]  /*5fa0*/  LOP3.LUT P5, RZ, R15, 0xff, RZ, 0xc0, !PT ;  /* 0x000000ff0fff7812 */ /* 0x000fe200078ac0ff */
[----:B------:R-:W-:Y:S01]  /*5fb0*/  VIADD R13, R13, UR13 ;  /* 0x0000000d0d0d7c36 */ /* 0x000fe20008000000 */
[----:B------:R-:W-:Y:S01]  /*5fc0*/  ULDC.64 UR4, c[0x0][0x650] ;  /* 0x0001940000047ab9 */ /* 0x000fe20000000a00 */
[----:B------:R-:W-:Y:S01]  /*5fd0*/  IMAD.U32 R5, RZ, RZ, UR13 ;  /* 0x0000000dff057e24 */ /* 0x000fe2000f8e00ff */
[----:B------:R-:W-:Y:S01]  /*5fe0*/  UISETP.GE.U32.AND UP0, UPT, UR13, 0x1c, UPT ;  /* 0x0000001c0d00788c */ /* 0x000fe2000bf06070 */
[----:B------:R-:W-:Y:S01]  /*5ff0*/  BSSY B1, `(.L_x_119) ;  /* 0x000006b000017945 */ /* 0x000fe20003800000 */
[----:B------:R-:W-:Y:S01]  /*6000*/  ISETP.GT.U32.AND P1, PT, R13, 0x1b, PT ;  /* 0x0000001b0d00780c */ /* 0x000fe20003f24070 */
[----:B------:R-:W-:Y:S01]  /*6010*/  IMAD.MOV.U32 R6, RZ, RZ, -0x1 ;  /* 0xffffffffff067424 */ /* 0x000fe200078e00ff */
[----:B------:R-:W-:Y:S02]  /*6020*/  PRMT R10, RZ, 0x7610, R10 ;  /* 0x00007610ff0a7816 */ /* 0x000fe4000000000a */
[----:B------:R-:W-:-:S02]  /*6030*/  ISETP.LT.U32.AND P1, PT, R5, 0x1c, P1 ;  /* 0x0000001c0500780c */ /* 0x000fc40000f21070 */
[----:B------:R-:W-:Y:S01]  /*6040*/  PLOP3.LUT P3, PT, PT, PT, UP0, 0x80, 0x0 ;  /* 0x000000000000781c */ /* 0x000fe20003f6f008 */
[----:B------:R-:W0:Y:S01]  /*6050*/  @P5 S2R R17, SR_CgaCtaId ;  /* 0x0000000000115919 */ /* 0x000e220000008800 */
[----:B------:R-:W-:Y:S02]  /*6060*/  @P5 MOV R4, 0x400 ;  /* 0x0000040000045802 */ /* 0x000fe40000000f00 */
[----:B------:R-:W-:Y:S02]  /*6070*/  SEL R11, RZ, 0x1, !P1 ;  /* 0x00000001ff0b7807 */ /* 0x000fe40004800000 */
[----:B------:R-:W-:Y:S02]  /*6080*/  PRMT R15, RZ, 0x7610, R15 ;  /* 0x00007610ff0f7816 */ /* 0x000fe4000000000f */
[----:B------:R-:W-:Y:S02]  /*6090*/  LOP3.LUT R12, R12, R11, RZ, 0x3c, !PT ;  /* 0x0000000b0c0c7212 */ /* 0x000fe400078e3cff */
[----:B0-----:R-:W-:-:S04]  /*60a0*/  @P5 LEA R4, R17, R4, 0x18 ;  /* 0x0000000411045211 */ /* 0x001fc800078ec0ff */
[----:B------:R0:W-:Y:S01]  /*60b0*/  @P5 SYNCS.ARRIVE.TRANS64.A1T0 RZ, [R4+URZ+0x1f8], RZ ;  /* 0x0001f8ff04ff59a7 */ /* 0x0001e2000810003f */
[----:B------:R-:W-:-:S04]  /*60c0*/  IADD3 R2, P5, R2, R8, RZ ;  /* 0x0000000802027210 */ /* 0x000fc80007fbe0ff */
[----:B------:R-:W-:Y:S01]  /*60d0*/  ISETP.GE.U32.AND P1, PT, R2, UR4, PT ;  /* 0x0000000402007c0c */ /* 0x000fe2000bf26070 */
[----:B------:R-:W-:Y:S01]  /*60e0*/  IMAD.X R3, R3, 0x1, R0, P5 ;  /* 0x0000000103037824 */ /* 0x000fe200028e0600 */
[----:B0-----:R-:W-:-:S04]  /*60f0*/  SHF.R.U32.HI R4, RZ, 0x2, R13 ;  /* 0x00000002ff047819 */ /* 0x001fc8000001160d */
[----:B------:R-:W-:Y:S01]  /*6100*/  ISETP.GE.U32.AND.EX P1, PT, R3, UR5, PT, P1 ;  /* 0x0000000503007c0c */ /* 0x000fe2000bf26110 */
[----:B------:R-:W-:-:S04]  /*6110*/  IMAD.WIDE.U32 R4, R4, 0x24924925, RZ ;  /* 0x2492492504047825 */ /* 0x000fc800078e00ff */
[----:B------:R-:W-:Y:S01]  /*6120*/  IMAD R13, R5, -0x1c, R13 ;  /* 0xffffffe4050d7824 */ /* 0x000fe200078e020d */
[----:B------:R-:W-:Y:S01]  /*6130*/  @P3 LOP3.LUT R12, R12, 0x1, R5, 0x78, !PT ;  /* 0x000000010c0c3812 */ /* 0x000fe200078e7805 */
[----:B------:R-:W-:Y:S02]  /*6140*/  IMAD.MOV.U32 R4, RZ, RZ, -0x1 ;  /* 0xffffffffff047424 */ /* 0x000fe400078e00ff */
[----:B------:R-:W-:-:S04]  /*6150*/  IMAD.MOV.U32 R5, RZ, RZ, -0x1 ;  /* 0xffffffffff057424 */ /* 0x000fc800078e00ff */
[----:B------:R-:W-:Y:S05]  /*6160*/  @P1 BRA `(.L_x_120) ;  /* 0x00000004004c1947 */ /* 0x000fea0003800000 */
[----:B------:R-:W0:Y:S01]  /*6170*/  S2R R18, SR_CTAID.X ;  /* 0x0000000000127919 */ /* 0x000e220000002500 */
[----:B------:R-:W-:Y:S01]  /*6180*/  ULDC.64 UR4, c[0x0][0x628] ;  /* 0x00018a0000047ab9 */ /* 0x000fe20000000a00 */
[----:B------:R-:W1:Y:S01]  /*6190*/  LDC R19, c[0x0][0x144] ;  /* 0x00005100ff137b82 */ /* 0x000e620000000800 */
[----:B------:R-:W-:Y:S01]  /*61a0*/  ISETP.NE.U32.AND P1, PT, RZ, UR4, PT ;  /* 0x00000004ff007c0c */ /* 0x000fe2000bf25070 */
[----:B------:R-:W2:Y:S01]  /*61b0*/  S2R R6, SR_CTAID.Y ;  /* 0x0000000000067919 */ /* 0x000ea20000002600 */
[----:B------:R-:W-:Y:S01]  /*61c0*/  ULDC UR7, c[0x0][0x630] ;  /* 0x00018c0000077ab9 */ /* 0x000fe20000000800 */
[----:B------:R-:W-:Y:S01]  /*61d0*/  ULDC UR8, c[0x0][0x150] ;  /* 0x0000540000087ab9 */ /* 0x000fe20000000800 */
[----:B------:R-:W-:Y:S01]  /*61e0*/  ISETP.NE.AND.EX P1, PT, RZ, UR5, PT, P1 ;  /* 0x00000005ff007c0c */ /* 0x000fe2000bf25310 */
[----:B------:R-:W-:Y:S02]  /*61f0*/  IMAD.MOV.U32 R4, RZ, RZ, R2 ;  /* 0x000000ffff047224 */ /* 0x000fe400078e0002 */
[----:B------:R-:W-:Y:S01]  /*6200*/  IMAD.MOV.U32 R5, RZ, RZ, R3 ;  /* 0x000000ffff057224 */ /* 0x000fe200078e0003 */
[----:B0-----:R-:W-:-:S09]  /*6210*/  I2FP.F32.U32 R20, R18 ;  /* 0x0000001200147245 */ /* 0x001fd20000201000 */
[----:B------:R-:W-:Y:S05]  /*6220*/  @!P1 BRA `(.L_x_121) ;  /* 0x0000000000289947 */ /* 0x000fea0003800000 */
[----:B------:R-:W-:Y:S02]  /*6230*/  ULDC UR6, c[0x0][0x634] ;  /* 0x00018d0000067ab9 */ /* 0x000fe40000000800 */
[----:B------:R-:W-:-:S05]  /*6240*/  IADD3 R5, P1, R2, UR6, RZ ;  /* 0x0000000602057c10 */ /* 0x000fca000ff3e0ff */
[----:B------:R-:W-:-:S04]  /*6250*/  IMAD.X R21, RZ, RZ, R3, P1 ;  /* 0x000000ffff157224 */ /* 0x000fc800008e0603 */
[----:B------:R-:W-:-:S04]  /*6260*/  IMAD.WIDE.U32 R10, R21, UR4, RZ ;  /* 0x00000004150a7c25 */ /* 0x000fc8000f8e00ff */
[----:B------:R-:W-:-:S04]  /*6270*/  IMAD.WIDE.U32 R10, P1, R5, UR5, R10 ;  /* 0x00000005050a7c25 */ /* 0x000fc8000f82000a */
[----:B------:R-:W-:-:S04]  /*6280*/  IMAD.WIDE.U32 R4, R5, UR4, RZ ;  /* 0x0000000405047c25 */ /* 0x000fc8000f8e00ff */
[----:B------:R-:W-:Y:S01]  /*6290*/  IMAD.MOV.U32 R4, RZ, RZ, R11 ;  /* 0x000000ffff047224 */ /* 0x000fe200078e000b */
[----:B------:R-:W-:Y:S01]  /*62a0*/  IADD3 RZ, P3, R5, R10, RZ ;  /* 0x0000000a05ff7210 */ /* 0x000fe20007f7e0ff */
[----:B------:R-:W-:-:S04]  /*62b0*/  IMAD.X R5, RZ, RZ, RZ, P1 ;  /* 0x000000ffff057224 */ /* 0x000fc800008e06ff */
[----:B------:R-:W-:-:S08]  /*62c0*/  IMAD.WIDE.U32.X R4, R21, UR5, R4, P3 ;  /* 0x0000000515047c25 */ /* 0x000fd000098e0404 */
.L_x_121:
[----:B------:R-:W-:Y:S01]  /*62d0*/  FMUL R20, R20, UR8 ;  /* 0x0000000814147c20 */ /* 0x000fe20008400000 */
[--C-:B------:R-:W-:Y:S01]  /*62e0*/  SHF.R.U64 R16, R4, UR7, R5.reuse ;  /* 0x0000000704107c19 */ /* 0x100fe20008001205 */
[----:B------:R-:W-:Y:S01]  /*62f0*/  ULDC.64 UR4, c[0x0][0x620] ;  /* 0x0001880000047ab9 */ /* 0x000fe20000000a00 */
[----:B------:R-:W-:Y:S01]  /*6300*/  SHF.R.U32.HI R4, RZ, UR7, R5 ;  /* 0x00000007ff047c19 */ /* 0x000fe20008011605 */
[----:B------:R-:W-:Y:S01]  /*6310*/  ULDC.64 UR6, c[0x0][0x640] ;  /* 0x0001900000067ab9 */ /* 0x000fe20000000a00 */
[----:B------:R-:W-:Y:S01]  /*6320*/  IADD3 R5, P1, RZ, -R16, RZ ;  /* 0x80000010ff057210 */ /* 0x000fe20007f3e0ff */
[----:B------:R-:W0:Y:S01]  /*6330*/  F2I.U32.TRUNC.NTZ R20, R20 ;  /* 0x0000001400147305 */ /* 0x000e22000020f000 */
[----:B------:R-:W3:Y:S03]  /*6340*/  LDC R21, c[0x0][0x148] ;  /* 0x00005200ff157b82 */ /* 0x000ee60000000800 */
[----:B------:R-:W-:Y:S01]  /*6350*/  IMAD.X R4, RZ, RZ, ~R4, P1 ;  /* 0x000000ffff047224 */ /* 0x000fe200008e0e04 */
[----:B------:R-:W-:-:S03]  /*6360*/  ISETP.NE.U32.AND P1, PT, RZ, UR6, PT ;  /* 0x00000006ff007c0c */ /* 0x000fc6000bf25070 */
[----:B------:R-:W-:Y:S01]  /*6370*/  IMAD R4, R4, UR4, RZ ;  /* 0x0000000404047c24 */ /* 0x000fe2000f8e02ff */
[----:B------:R-:W-:-:S03]  /*6380*/  ISETP.NE.AND.EX P1, PT, RZ, UR7, PT, P1 ;  /* 0x00000007ff007c0c */ /* 0x000fc6000bf25310 */
[C---:B------:R-:W-:Y:S01]  /*6390*/  IMAD R11, R5.reuse, UR5, R4 ;  /* 0x00000005050b7c24 */ /* 0x040fe2000f8e0204 */
[----:B------:R-:W-:Y:S01]  /*63a0*/  ULDC UR5, c[0x0][0x154] ;  /* 0x0000550000057ab9 */ /* 0x000fe20000000800 */
[----:B------:R-:W-:Y:S01]  /*63b0*/  IMAD.WIDE.U32 R4, R5, UR4, R2 ;  /* 0x0000000405047c25 */ /* 0x000fe2000f8e0002 */
[----:B------:R-:W-:-:S03]  /*63c0*/  ULDC UR4, c[0x0][0x618] ;  /* 0x0001860000047ab9 */ /* 0x000fc60000000800 */
[----:B0-----:R-:W-:Y:S02]  /*63d0*/  IMAD.MOV R10, RZ, RZ, -R20 ;  /* 0x000000ffff0a7224 */ /* 0x001fe400078e0a14 */
[----:B------:R-:W-:Y:S02]  /*63e0*/  IMAD.IADD R5, R5, 0x1, R11 ;  /* 0x0000000105057824 */ /* 0x000fe400078e020b */
[----:B-1----:R-:W-:Y:S01]  /*63f0*/  IMAD R18, R19, R10, R18 ;  /* 0x0000000a13127224 */ /* 0x002fe200078e0212 */
[----:B--2---:R-:W-:Y:S02]  /*6400*/  I2FP.F32.U32 R10, R6 ;  /* 0x00000006000a7245 */ /* 0x004fe40000201000 */
[--C-:B------:R-:W-:Y:S02]  /*6410*/  SHF.R.U64 R19, R4, UR4, R5.reuse ;  /* 0x0000000404137c19 */ /* 0x100fe40008001205 */
[----:B------:R-:W-:Y:S01]  /*6420*/  SHF.R.U32.HI R4, RZ, UR4, R5 ;  /* 0x00000004ff047c19 */ /* 0x000fe20008011605 */
[----:B------:R-:W-:Y:S01]  /*6430*/  FMUL R10, R10, UR5 ;  /* 0x000000050a0a7c20 */ /* 0x000fe20008400000 */
[----:B------:R-:W-:-:S02]  /*6440*/  ULDC UR4, c[0x0][0x608] ;  /* 0x0001820000047ab9 */ /* 0x000fc40000000800 */
[--C-:B------:R-:W-:Y:S01]  /*6450*/  SHF.R.U64 R22, R19, UR4, R4.reuse ;  /* 0x0000000413167c19 */ /* 0x100fe20008001204 */
[----:B------:R0:W1:Y:S01]  /*6460*/  F2I.U32.TRUNC.NTZ R24, R10 ;  /* 0x0000000a00187305 */ /* 0x000062000020f000 */
[----:B------:R-:W-:Y:S01]  /*6470*/  SHF.R.U32.HI R5, RZ, UR4, R4 ;  /* 0x00000004ff057c19 */ /* 0x000fe20008011604 */
[----:B------:R-:W-:-:S03]  /*6480*/  ULDC UR4, c[0x0][0x658] ;  /* 0x0001960000047ab9 */ /* 0x000fc60000000800 */
[--C-:B------:R-:W-:Y:S02]  /*6490*/  SHF.R.U64 R20, R22, UR4, R5.reuse ;  /* 0x0000000416147c19 */ /* 0x100fe40008001205 */
[----:B------:R-:W-:-:S03]  /*64a0*/  SHF.R.U32.HI R23, RZ, UR4, R5 ;  /* 0x00000004ff177c19 */ /* 0x000fc60008011605 */
[----:B------:R-:W-:Y:S02]  /*64b0*/  IMAD.MOV.U32 R4, RZ, RZ, R20 ;  /* 0x000000ffff047224 */ /* 0x000fe400078e0014 */
[----:B------:R-:W-:Y:S01]  /*64c0*/  IMAD.MOV.U32 R5, RZ, RZ, R23 ;  /* 0x000000ffff057224 */ /* 0x000fe200078e0017 */
[----:B0-----:R-:W-:Y:S06]  /*64d0*/  @!P1 BRA `(.L_x_122) ;  /* 0x0000000000289947 */ /* 0x001fec0003800000 */
        /* <DEDUP_REMOVED lines=10> */
.L_x_122:
[----:B------:R-:W-:Y:S01]  /*6580*/  ULDC UR4, c[0x0][0x648] ;  /* 0x0001920000047ab9 */ /* 0x000fe20000000800 */
[----:B------:R-:W-:Y:S01]  /*6590*/  LOP3.LUT R22, R22, UR16, RZ, 0xc0, !PT ;  /* 0x0000001016167c12 */ /* 0x000fe2000f8ec0ff */
[----:B-1----:R-:W-:Y:S01]  /*65a0*/  IMAD.MOV R24, RZ, RZ, -R24 ;  /* 0x000000ffff187224 */ /* 0x002fe200078e0a18 */
[----:B------:R-:W-:Y:S01]  /*65b0*/  SHF.R.U64 R5, R4, UR4, R5 ;  /* 0x0000000404057c19 */ /* 0x000fe20008001205 */
[----:B------:R-:W-:Y:S01]  /*65c0*/  ULDC UR4, c[0x0][0x638] ;  /* 0x00018e0000047ab9 */ /* 0x000fe20000000800 */
[----:B------:R-:W-:Y:S01]  /*65d0*/  LOP3.LUT R19, R19, UR15, RZ, 0xc0, !PT ;  /* 0x0000000f13137c12 */ /* 0x000fe2000f8ec0ff */
[----:B---3--:R-:W-:Y:S01]  /*65e0*/  @P4 IMAD R18, R21, R24, R6 ;  /* 0x0000001815124224 */ /* 0x008fe200078e0206 */
[----:B------:R-:W-:Y:S01]  /*65f0*/  ULDC UR5, c[0x0][0x610] ;  /* 0x0001840000057ab9 */ /* 0x000fe20000000800 */
[----:B------:R-:W-:Y:S02]  /*6600*/  IMAD.MOV R11, RZ, RZ, -R5 ;  /* 0x000000ffff0b7224 */ /* 0x000fe400078e0a05 */
[----:B------:R-:W-:-:S02]  /*6610*/  IMAD R5, R5, UR17, R22 ;  /* 0x0000001105057c24 */ /* 0x000fc4000f8e0216 */
[----:B------:R-:W-:Y:S01]  /*6620*/  IMAD R20, R11, UR4, R20 ;  /* 0x000000040b147c24 */ /* 0x000fe2000f8e0214 */
[----:B------:R-:W-:Y:S01]  /*6630*/  ULDC UR4, c[0x0][0x600] ;  /* 0x0001800000047ab9 */ /* 0x000fe20000000800 */
[----:B------:R-:W-:Y:S02]  /*6640*/  IMAD R18, R5, UR5, R18 ;  /* 0x0000000505127c24 */ /* 0x000fe4000f8e0212 */
[----:B------:R-:W-:Y:S02]  /*6650*/  IMAD R5, R20, UR4, R19 ;  /* 0x0000000414057c24 */ /* 0x000fe4000f8e0213 */
[----:B------:R-:W-:-:S03]  /*6660*/  IMAD.MOV.U32 R10, RZ, RZ, 0x1 ;  /* 0x00000001ff0a7424 */ /* 0x000fc600078e00ff */
[----:B------:R-:W-:Y:S02]  /*6670*/  SEL R4, R5, R18, !P4 ;  /* 0x0000001205047207 */ /* 0x000fe40006000000 */
[----:B------:R-:W-:Y:S01]  /*6680*/  SEL R6, R18, R5, !P4 ;  /* 0x0000000512067207 */ /* 0x000fe20006000000 */
[----:B------:R-:W-:-:S07]  /*6690*/  IMAD.MOV.U32 R5, RZ, RZ, R16 ;  /* 0x000000ffff057224 */ /* 0x000fce00078e0010 */
.L_x_120:
[----:B------:R-:W-:Y:S05]  /*66a0*/  BSYNC B1 ;  /* 0x0000000000017941 */ /* 0x000fea0003800000 */
.L_x_119:
[----:B------:R-:W-:-:S13]  /*66b0*/  LOP3.LUT P1, RZ, R10, 0xff, RZ, 0xc0, !PT ;  /* 0x000000ff0aff7812 */ /* 0x000fda000782c0ff */
[----:B------:R-:W-:Y:S05]  /*66c0*/  @P1 BRA `(.L_x_123) ;  /* 0xfffffff400381947 */ /* 0x000fea000383ffff */
[----:B------:R-:W-:Y:S05]  /*66d0*/  BSYNC B0 ;  /* 0x0000000000007941 */ /* 0x000fea0003800000 */
.L_x_111:
[----:B------:R-:W-:-:S03]  /*66e0*/  UMOV UR4, 0xffffffff ;  /* 0xffffffff00047882 */ /* 0x000fc60000000000 */
[----:B------:R-:W-:Y:S05]  /*66f0*/  BRA.DIV UR4, `(.L_x_124) ;  /* 0x0000001204ac7947 */ /* 0x000fea000b800000 */
[----:B------:R-:W-:-:S13]  /*6700*/  ELECT P0, URZ, PT ;  /* 0x00000000003f782f */ /* 0x000fda0003800000 */
.L_x_164:
[----:B------:R-:W-:Y:S04]  /*6710*/  BSSY B0, `(.L_x_125) ;  /* 0x0000103000007945 */ /* 0x000fe80003800000 */
[----:B------:R-:W-:Y:S05]  /*6720*/  @!P0 BRA `(.L_x_126) ;  /* 0x0000001000048947 */ /* 0x000fea0003800000 */
[----:B------:R-:W-:-:S04]  /*6730*/  LOP3.LUT R7, R7, 0x2, RZ, 0xfc, !PT ;  /* 0x0000000207077812 */ /* 0x000fc800078efcff */
[----:B------:R-:W-:-:S13]  /*6740*/  ISETP.NE.AND P0, PT, R7, 0x3, PT ;  /* 0x000000030700780c */ /* 0x000fda0003f05270 */
[----:B------:R-:W-:Y:S05]  /*6750*/  @!P0 BRA `(.L_x_127) ;  /* 0x0000000000048947 */ /* 0x000fea0003800000 */
[----:B------:R-:W-:Y:S01]  /*6760*/  BPT.TRAP 0x1 ;  /* 0x000000040000795c */ /* 0x000fe20000300000 */
.L_x_127:
[----:B------:R-:W0:Y:S01]  /*6770*/  S2R R3, SR_CgaCtaId ;  /* 0x0000000000037919 */ /* 0x000e220000008800 */
[----:B------:R-:W-:Y:S02]  /*6780*/  MOV R0, 0x400 ;  /* 0x0000040000007802 */ /* 0x000fe40000000f00 */
[----:B------:R-:W-:Y:S02]  /*6790*/  SHF.L.U32 R2, R12, 0x1f, RZ ;  /* 0x0000001f0c027819 */ /* 0x000fe400000006ff */
[----:B0-----:R-:W-:-:S05]  /*67a0*/  LEA R0, R3, R0, 0x18 ;  /* 0x0000000003007211 */ /* 0x001fca00078ec0ff */
[----:B------:R-:W-:-:S04]  /*67b0*/  VIADD R0, R0, 0xe0 ;  /* 0x000000e000007836 */ /* 0x000fc80000000000 */
[C---:B------:R-:W-:Y:S02]  /*67c0*/  IMAD R5, R13.reuse, 0x8, R0 ;  /* 0x000000080d057824 */ /* 0x040fe400078e0200 */
[----:B------:R-:W-:Y:S02]  /*67d0*/  VIADD R13, R13, 0x1 ;  /* 0x000000010d0d7836 */ /* 0x000fe40000000000 */
[----:B------:R-:W0:Y:S03]  /*67e0*/  SYNCS.PHASECHK.TRANS64.TRYWAIT P0, [R5+URZ], R2 ;  /* 0x00000002050075a7 */ /* 0x000e26000800017f */
[----:B------:R-:W-:-:S04]  /*67f0*/  ISETP.NE.AND P1, PT, R13, 0x1c, PT ;  /* 0x0000001c0d00780c */ /* 0x000fc80003f25270 */
[----:B------:R-:W-:Y:S02]  /*6800*/  SEL R3, RZ, 0x1, P1 ;  /* 0x00000001ff037807 */ /* 0x000fe40000800000 */
[----:B------:R-:W-:Y:S02]  /*6810*/  SEL R13, R13, RZ, P1 ;  /* 0x000000ff0d0d7207 */ /* 0x000fe40000800000 */
[----:B------:R-:W-:-:S03]  /*6820*/  LOP3.LUT R12, R12, R3, RZ, 0x3c, !PT ;  /* 0x000000030c0c7212 */ /* 0x000fc600078e3cff */
[----:B------:R-:W-:Y:S01]  /*6830*/  IMAD R7, R13, 0x8, R0 ;  /* 0x000000080d077824 */ /* 0x000fe200078e0200 */
[----:B------:R-:W-:Y:S01]  /*6840*/  SHF.L.U32 R4, R12, 0x1f, RZ ;  /* 0x0000001f0c047819 */ /* 0x000fe200000006ff */
[----:B0-----:R-:W-:Y:S06]  /*6850*/  @!P0 BRA `(.L_x_128) ;  /* 0x0000001000788947 */ /* 0x001fec0003800000 */
.L_x_165:
[----:B------:R-:W1:Y:S01]  /*6860*/  SYNCS.PHASECHK.TRANS64.TRYWAIT P0, [R7+URZ], R4 ;  /* 0x00000004070075a7 */ /* 0x000e62000800017f */
[----:B0-----:R-:W-:-:S05]  /*6870*/  VIADD R2, R13, 0x1 ;  /* 0x000000010d027836 */ /* 0x001fca0000000000 */
[----:B------:R-:W-:-:S04]  /*6880*/  ISETP.NE.AND P1, PT, R2, 0x1c, PT ;  /* 0x0000001c0200780c */ /* 0x000fc80003f25270 */
[----:B------:R-:W-:Y:S02]  /*6890*/  SEL R3, RZ, 0x1, P1 ;  /* 0x00000001ff037807 */ /* 0x000fe40000800000 */
[----:B------:R-:W-:Y:S02]  /*68a0*/  SEL R9, R2, RZ, P1 ;  /* 0x000000ff02097207 */ /* 0x000fe40000800000 */
[----:B------:R-:W-:-:S03]  /*68b0*/  LOP3.LUT R12, R12, R3, RZ, 0x3c, !PT ;  /* 0x000000030c0c7212 */ /* 0x000fc600078e3cff */
[----:B------:R-:W-:Y:S01]  /*68c0*/  IMAD R6, R9, 0x8, R0 ;  /* 0x0000000809067824 */ /* 0x000fe200078e0200 */
[----:B------:R-:W-:Y:S01]  /*68d0*/  SHF.L.U32 R5, R12, 0x1f, RZ ;  /* 0x0000001f0c057819 */ /* 0x000fe200000006ff */
[----:B-1----:R-:W-:Y:S06]  /*68e0*/  @!P0 BRA `(.L_x_129) ;  /* 0x0000001000688947 */ /* 0x002fec0003800000 */
.L_x_166:
[----:B------:R-:W1:Y:S01]  /*68f0*/  SYNCS.PHASECHK.TRANS64.TRYWAIT P0, [R6+URZ], R5 ;  /* 0x00000005060075a7 */ /* 0x000e62000800017f */
[----:B------:R-:W-:-:S05]  /*6900*/  VIADD R2, R9, 0x1 ;  /* 0x0000000109027836 */ /* 0x000fca0000000000 */
[----:B------:R-:W-:-:S04]  /*6910*/  ISETP.NE.AND P1, PT, R2, 0x1c, PT ;  /* 0x0000001c0200780c */ /* 0x000fc80003f25270 */
[----:B------:R-:W-:Y:S02]  /*6920*/  SEL R3, RZ, 0x1, P1 ;  /* 0x00000001ff037807 */ /* 0x000fe40000800000 */
[----:B0-----:R-:W-:Y:S02]  /*6930*/  SEL R7, R2, RZ, P1 ;  /* 0x000000ff02077207 */ /* 0x001fe40000800000 */
[----:B------:R-:W-:-:S03]  /*6940*/  LOP3.LUT R12, R12, R3, RZ, 0x3c, !PT ;  /* 0x000000030c0c7212 */ /* 0x000fc600078e3cff */
[----:B------:R-:W-:Y:S01]  /*6950*/  IMAD R9, R7, 0x8, R0 ;  /* 0x0000000807097824 */ /* 0x000fe200078e0200 */
[----:B------:R-:W-:Y:S01]  /*6960*/  SHF.L.U32 R4, R12, 0x1f, RZ ;  /* 0x0000001f0c047819 */ /* 0x000fe200000006ff */
[----:B-1----:R-:W-:Y:S06]  /*6970*/  @!P0 BRA `(.L_x_130) ;  /* 0x0000001000588947 */ /* 0x002fec0003800000 */
.L_x_167:
[----:B------:R-:W1:Y:S01]  /*6980*/  SYNCS.PHASECHK.TRANS64.TRYWAIT P0, [R9+URZ], R4 ;  /* 0x00000004090075a7 */ /* 0x000e62000800017f */
[----:B------:R-:W-:-:S05]  /*6990*/  VIADD R2, R7, 0x1 ;  /* 0x0000000107027836 */ /* 0x000fca0000000000 */
[----:B------:R-:W-:-:S04]  /*69a0*/  ISETP.NE.AND P1, PT, R2, 0x1c, PT ;  /* 0x0000001c0200780c */ /* 0x000fc80003f25270 */
[----:B------:R-:W-:Y:S02]  /*69b0*/  SEL R3, RZ, 0x1, P1 ;  /* 0x00000001ff037807 */ /* 0x000fe40000800000 */
[----:B------:R-:W-:Y:S02]  /*69c0*/  SEL R7, R2, RZ, P1 ;  /* 0x000000ff02077207 */ /* 0x000fe40000800000 */
[----:B------:R-:W-:-:S03]  /*69d0*/  LOP3.LUT R12, R12, R3, RZ, 0x3c, !PT ;  /* 0x000000030c0c7212 */ /* 0x000fc600078e3cff */
[----:B0-----:R-:W-:Y:S01]  /*69e0*/  IMAD R6, R7, 0x8, R0 ;  /* 0x0000000807067824 */ /* 0x001fe200078e0200 */
[----:B------:R-:W-:Y:S01]  /*69f0*/  SHF.L.U32 R5, R12, 0x1f, RZ ;  /* 0x0000001f0c057819 */ /* 0x000fe200000006ff */
[----:B-1----:R-:W-:Y:S06]  /*6a00*/  @!P0 BRA `(.L_x_131) ;  /* 0x0000001000488947 */ /* 0x002fec0003800000 */
.L_x_168:
        /* <DEDUP_REMOVED lines=9> */
.L_x_169:
        /* <DEDUP_REMOVED lines=9> */
.L_x_170:
        /* <DEDUP_REMOVED lines=9> */
.L_x_171:
        /* <DEDUP_REMOVED lines=9> */
.L_x_172:
        /* <DEDUP_REMOVED lines=9> */
.L_x_173:
        /* <DEDUP_REMOVED lines=9> */
.L_x_174:
        /* <DEDUP_REMOVED lines=9> */
.L_x_175:
        /* <DEDUP_REMOVED lines=9> */
.L_x_176:
        /* <DEDUP_REMOVED lines=9> */
.L_x_177:
        /* <DEDUP_REMOVED lines=9> */
.L_x_178:
        /* <DEDUP_REMOVED lines=9> */
.L_x_179:
        /* <DEDUP_REMOVED lines=9> */
.L_x_180:
        /* <DEDUP_REMOVED lines=9> */
.L_x_181:
        /* <DEDUP_REMOVED lines=9> */
.L_x_182:
        /* <DEDUP_REMOVED lines=9> */
.L_x_183:
        /* <DEDUP_REMOVED lines=9> */
.L_x_184:
        /* <DEDUP_REMOVED lines=9> */
.L_x_185:
        /* <DEDUP_REMOVED lines=9> */
.L_x_186:
        /* <DEDUP_REMOVED lines=9> */
.L_x_187:
        /* <DEDUP_REMOVED lines=9> */
.L_x_188:
        /* <DEDUP_REMOVED lines=9> */
.L_x_189:
        /* <DEDUP_REMOVED lines=9> */
.L_x_190:
[----:B------:R-:W1:Y:S01]  /*7670*/  SYNCS.PHASECHK.TRANS64.TRYWAIT P0, [R6+URZ], R5 ;  /* 0x00000005060075a7 */ /* 0x000e62000800017f */
[----:B------:R-:W-:-:S05]  /*7680*/  VIADD R2, R7, 0x1 ;  /* 0x0000000107027836 */ /* 0x000fca0000000000 */
[----:B------:R-:W-:-:S04]  /*7690*/  ISETP.NE.AND P1, PT, R2, 0x1c, PT ;  /* 0x0000001c0200780c */ /* 0x000fc80003f25270 */
[----:B0-----:R-:W-:Y:S02]  /*76a0*/  SEL R4, RZ, 0x1, P1 ;  /* 0x00000001ff047807 */ /* 0x001fe40000800000 */
[----:B------:R-:W-:Y:S02]  /*76b0*/  SEL R3, R2, RZ, P1 ;  /* 0x000000ff02037207 */ /* 0x000fe40000800000 */
[----:B------:R-:W-:Y:S01]  /*76c0*/  LOP3.LUT R4, R11, R4, RZ, 0x3c, !PT ;  /* 0x000000040b047212 */ /* 0x000fe200078e3cff */
[----:B-1----:R-:W-:Y:S06]  /*76d0*/  @!P0 BRA `(.L_x_154) ;  /* 0x0000000800e08947 */ /* 0x002fec0003800000 */
.L_x_191:
[----:B------:R-:W-:Y:S01]  /*76e0*/  IMAD R3, R3, 0x8, R0 ;  /* 0x0000000803037824 */ /* 0x000fe200078e0200 */
[----:B------:R-:W-:-:S07]  /*76f0*/  SHF.L.U32 R0, R4, 0x1f, RZ ;  /* 0x0000001f04007819 */ /* 0x000fce00000006ff */
.L_x_155:
[----:B-1----:R1:W2:Y:S02]  /*7700*/  SYNCS.PHASECHK.TRANS64.TRYWAIT P0, [R3+URZ], R0 ;  /* 0x00000000030075a7 */ /* 0x0022a4000800017f */
[----:B--2---:R-:W-:Y:S05]  /*7710*/  @!P0 NANOSLEEP.SYNCS 0x989680 ;  /* 0x009896800000895d */ /* 0x004fea0003900000 */
[----:B------:R-:W2:Y:S02]  /*7720*/  @!P0 SYNCS.PHASECHK.TRANS64 P0, [R3+URZ], R0 ;  /* 0x00000000030085a7 */ /* 0x000ea4000800007f */
[----:B--2---:R-:W-:Y:S05]  /*7730*/  @!P0 BRA `(.L_x_155) ;  /* 0xfffffffc00f08947 */ /* 0x004fea000383ffff */
.L_x_126:
[----:B------:R-:W-:Y:S05]  /*7740*/  BSYNC B0 ;  /* 0x0000000000007941 */ /* 0x000fea0003800000 */
.L_x_125:
[----:B------:R-:W-:Y:S05]  /*7750*/  EXIT ;  /* 0x000000000000794d */ /* 0x000fea0003800000 */
.L_x_20:
[----:B0-----:R-:W-:-:S04]  /*7760*/  IMAD.U32 R15, RZ, RZ, UR15 ;  /* 0x0000000fff0f7e24 */ /* 0x001fc8000f8e00ff */
[----:B------:R0:W1:Y:S03]  /*7770*/  SYNCS.PHASECHK.TRANS64.TRYWAIT P1, [R15+URZ+-0x8], R14 ;  /* 0xfffff80e0f0075a7 */ /* 0x000066000802017f */
[----:B-1----:R-:W-:Y:S05]  /*7780*/  @!P1 NANOSLEEP.SYNCS 0x989680 ;  /* 0x009896800000995d */ /* 0x002fea0003900000 */
[----:B------:R-:W1:Y:S02]  /*7790*/  @!P1 SYNCS.PHASECHK.TRANS64 P1, [R15+URZ+-0x8], R14 ;  /* 0xfffff80e0f0095a7 */ /* 0x000e64000802007f */
[----:B-1----:R-:W-:Y:S05]  /*77a0*/  @!P1 BRA `(.L_x_20) ;  /* 0xfffffffc00ec9947 */ /* 0x002fea000383ffff */
[----:B------:R-:W-:Y:S05]  /*77b0*/  BRA `(.L_x_156) ;  /* 0xffffffa000807947 */ /* 0x000fea000383ffff */
.L_x_25:
[----:B-1----:R-:W-:-:S04]  /*77c0*/  IMAD.U32 R15, RZ, RZ, UR6 ;  /* 0x00000006ff0f7e24 */ /* 0x002fc8000f8e00ff */
[----:B------:R1:W3:Y:S03]  /*77d0*/  SYNCS.PHASECHK.TRANS64.TRYWAIT P1, [R15+URZ], R14 ;  /* 0x0000000e0f0075a7 */ /* 0x0002e6000802017f */
[----:B---3--:R-:W-:Y:S05]  /*77e0*/  @!P1 NANOSLEEP.SYNCS 0x989680 ;  /* 0x009896800000995d */ /* 0x008fea0003900000 */
[----:B------:R-:W3:Y:S02]  /*77f0*/  @!P1 SYNCS.PHASECHK.TRANS64 P1, [R15+URZ], R14 ;  /* 0x0000000e0f0095a7 */ /* 0x000ee4000802007f */
[----:B---3--:R-:W-:Y:S05]  /*7800*/  @!P1 BRA `(.L_x_25) ;  /* 0xfffffffc00ec9947 */ /* 0x008fea000383ffff */
[----:B------:R-:W-:Y:S05]  /*7810*/  BRA `(.L_x_24) ;  /* 0xffffffa4002c7947 */ /* 0x000fea000383ffff */
.L_x_31:
[----:B-1----:R-:W-:-:S04]  /*7820*/  IMAD.U32 R19, RZ, RZ, UR9 ;  /* 0x00000009ff137e24 */ /* 0x002fc8000f8e00ff */
[----:B------:R1:W3:Y:S03]  /*7830*/  SYNCS.PHASECHK.TRANS64.TRYWAIT P1, [R19+URZ], R18 ;  /* 0x00000012130075a7 */ /* 0x0002e6000802017f */
[----:B---3--:R-:W-:Y:S05]  /*7840*/  @!P1 NANOSLEEP.SYNCS 0x989680 ;  /* 0x009896800000995d */ /* 0x008fea0003900000 */
[----:B------:R-:W3:Y:S02]  /*7850*/  @!P1 SYNCS.PHASECHK.TRANS64 P1, [R19+URZ], R18 ;  /* 0x00000012130095a7 */ /* 0x000ee4000802007f */
[----:B---3--:R-:W-:Y:S05]  /*7860*/  @!P1 BRA `(.L_x_31) ;  /* 0xfffffffc00ec9947 */ /* 0x008fea000383ffff */
[----:B------:R-:W-:Y:S05]  /*7870*/  BRA `(.L_x_30) ;  /* 0xffffffa800847947 */ /* 0x000fea000383ffff */
.L_x_39:
[----:B01----:R-:W-:-:S04]  /*7880*/  IMAD.U32 R15, RZ, RZ, UR15 ;  /* 0x0000000fff0f7e24 */ /* 0x003fc8000f8e00ff */
[----:B------:R0:W1:Y:S03]  /*7890*/  SYNCS.PHASECHK.TRANS64.TRYWAIT P1, [R15+URZ+0x8], R14 ;  /* 0x0000080e0f0075a7 */ /* 0x000066000802017f */
[----:B-1----:R-:W-:Y:S05]  /*78a0*/  @!P1 NANOSLEEP.SYNCS 0x989680 ;  /* 0x009896800000995d */ /* 0x002fea0003900000 */
[----:B------:R-:W1:Y:S02]  /*78b0*/  @!P1 SYNCS.PHASECHK.TRANS64 P1, [R15+URZ+0x8], R14 ;  /* 0x0000080e0f0095a7 */ /* 0x000e64000802007f */
[----:B-1----:R-:W-:Y:S05]  /*78c0*/  @!P1 BRA `(.L_x_39) ;  /* 0xfffffffc00ec9947 */ /* 0x002fea000383ffff */
[----:B------:R-:W-:Y:S05]  /*78d0*/  BRA `(.L_x_157) ;  /* 0xffffffb000c87947 */ /* 0x000fea000383ffff */
.L_x_112:
[----:B------:R-:W-:Y:S01]  /*78e0*/  BSSY B1, `(.L_x_158) ;  /* 0x0000006000017945 */ /* 0x000fe20003800000 */
[----:B------:R-:W-:-:S07]  /*78f0*/  IMAD.MOV.U32 R10, RZ, RZ, -0x1 ;  /* 0xffffffffff0a7424 */ /* 0x000fce00078e00ff */
[----:B------:R-:W-:Y:S05]  /*7900*/  WARPSYNC.COLLECTIVE R10, `(.L_x_159) ;  /* 0x000000000a0c7348 */ /* 0x000fea0003c00000 */
[----:B------:R-:W-:Y:S02]  /*7910*/  ELECT P1, UR62, PT ;  /* 0x00000000003e782f */ /* 0x000fe40003820000 */
[----:B------:R-:W-:Y:S01]  /*7920*/  MOV R10, UR62 ;  /* 0x0000003e000a7c02 */ /* 0x000fe20008000f00 */
[----:B------:R-:W-:Y:S10]  /*7930*/  ENDCOLLECTIVE ;  /* 0x000000000000791b */ /* 0x000ff40003800000 */
.L_x_159:
[----:B------:R-:W-:Y:S05]  /*7940*/  BSYNC B1 ;  /* 0x0000000000017941 */ /* 0x000fea0003800000 */
.L_x_158:
[----:B------:R-:W-:Y:S05]  /*7950*/  BRA `(.L_x_160) ;  /* 0xffffffe000a07947 */ /* 0x000fea000383ffff */
.L_x_115:
[----:B0-----:R0:W1:Y:S02]  /*7960*/  SYNCS.PHASECHK.TRANS64.TRYWAIT P1, [R19+URZ+0xe0], R10 ;  /* 0x0000e00a130075a7 */ /* 0x001064000802017f */
[----:B-1----:R-:W-:Y:S05]  /*7970*/  @!P1 NANOSLEEP.SYNCS 0x989680 ;  /* 0x009896800000995d */ /* 0x002fea0003900000 */
[----:B------:R-:W1:Y:S02]  /*7980*/  @!P1 SYNCS.PHASECHK.TRANS64 P1, [R19+URZ+0xe0], R10 ;  /* 0x0000e00a130095a7 */ /* 0x000e64000802007f */
[----:B-1----:R-:W-:Y:S05]  /*7990*/  @!P1 BRA `(.L_x_115) ;  /* 0xfffffffc00f09947 */ /* 0x002fea000383ffff */
[----:B------:R-:W-:Y:S05]  /*79a0*/  BRA `(.L_x_161) ;  /* 0xffffffe000dc7947 */ /* 0x000fea000383ffff */
.L_x_124:
[----:B------:R-:W-:Y:S01]  /*79b0*/  BSSY B0, `(.L_x_162) ;  /* 0x0000006000007945 */ /* 0x000fe20003800000 */
[----:B------:R-:W-:-:S07]  /*79c0*/  IMAD.MOV.U32 R10, RZ, RZ, -0x1 ;  /* 0xffffffffff0a7424 */ /* 0x000fce00078e00ff */
[----:B------:R-:W-:Y:S05]  /*79d0*/  WARPSYNC.COLLECTIVE R10, `(.L_x_163) ;  /* 0x000000000a0c7348 */ /* 0x000fea0003c00000 */
[----:B------:R-:W-:Y:S02]  /*79e0*/  ELECT P1, UR62, PT ;  /* 0x00000000003e782f */ /* 0x000fe40003820000 */
[----:B------:R-:W-:Y:S01]  /*79f0*/  MOV R10, UR62 ;  /* 0x0000003e000a7c02 */ /* 0x000fe20008000f00 */
[----:B------:R-:W-:Y:S10]  /*7a00*/  ENDCOLLECTIVE ;  /* 0x000000000000791b */ /* 0x000ff40003800000 */
.L_x_163:
[----:B------:R-:W-:Y:S05]  /*7a10*/  BSYNC B0 ;  /* 0x0000000000007941 */ /* 0x000fea0003800000 */
.L_x_162:
[----:B------:R-:W-:Y:S01]  /*7a20*/  PLOP3.LUT P0, PT, P1, PT, PT, 0x80, 0x0 ;  /* 0x000000000000781c */ /* 0x000fe20000f0f070 */
[----:B------:R-:W-:-:S12]  /*7a30*/  BRA `(.L_x_164) ;  /* 0xffffffec00347947 */ /* 0x000fd8000383ffff */
.L_x_128:
[----:B0-----:R0:W1:Y:S02]  /*7a40*/  SYNCS.PHASECHK.TRANS64.TRYWAIT P0, [R5+URZ], R2 ;  /* 0x00000002050075a7 */ /* 0x001064000800017f */
[----:B-1----:R-:W-:Y:S05]  /*7a50*/  @!P0 NANOSLEEP.SYNCS 0x989680 ;  /* 0x009896800000895d */ /* 0x002fea0003900000 */
[----:B------:R-:W1:Y:S02]  /*7a60*/  @!P0 SYNCS.PHASECHK.TRANS64 P0, [R5+URZ], R2 ;  /* 0x00000002050085a7 */ /* 0x000e64000800007f */
[----:B-1----:R-:W-:Y:S05]  /*7a70*/  @!P0 BRA `(.L_x_128) ;  /* 0xfffffffc00f08947 */ /* 0x002fea000383ffff */
[----:B------:R-:W-:Y:S05]  /*7a80*/  BRA `(.L_x_165) ;  /* 0xffffffec00747947 */ /* 0x000fea000383ffff */
.L_x_129:
[----:B0-----:R0:W1:Y:S02]  /*7a90*/  SYNCS.PHASECHK.TRANS64.TRYWAIT P0, [R7+URZ], R4 ;  /* 0x00000004070075a7 */ /* 0x001064000800017f */
[----:B-1----:R-:W-:Y:S05]  /*7aa0*/  @!P0 NANOSLEEP.SYNCS 0x989680 ;  /* 0x009896800000895d */ /* 0x002fea0003900000 */
[----:B------:R-:W1:Y:S02]  /*7ab0*/  @!P0 SYNCS.PHASECHK.TRANS64 P0, [R7+URZ], R4 ;  /* 0x00000004070085a7 */ /* 0x000e64000800007f */
[----:B-1----:R-:W-:Y:S05]  /*7ac0*/  @!P0 BRA `(.L_x_129) ;  /* 0xfffffffc00f08947 */ /* 0x002fea000383ffff */
[----:B------:R-:W-:Y:S05]  /*7ad0*/  BRA `(.L_x_166) ;  /* 0xffffffec00847947 */ /* 0x000fea000383ffff */
.L_x_130:
[----:B0-----:R0:W1:Y:S02]  /*7ae0*/  SYNCS.PHASECHK.TRANS64.TRYWAIT P0, [R6+URZ], R5 ;  /* 0x00000005060075a7 */ /* 0x001064000800017f */
[----:B-1----:R-:W-:Y:S05]  /*7af0*/  @!P0 NANOSLEEP.SYNCS 0x989680 ;  /* 0x009896800000895d */ /* 0x002fea0003900000 */
[----:B------:R-:W1:Y:S02]  /*7b00*/  @!P0 SYNCS.PHASECHK.TRANS64 P0, [R6+URZ], R5 ;  /* 0x00000005060085a7 */ /* 0x000e64000800007f */
[----:B-1----:R-:W-:Y:S05]  /*7b10*/  @!P0 BRA `(.L_x_130) ;  /* 0xfffffffc00f08947 */ /* 0x002fea000383ffff */
[----:B------:R-:W-:Y:S05]  /*7b20*/  BRA `(.L_x_167) ;  /* 0xffffffec00947947 */ /* 0x000fea000383ffff */
.L_x_131:
[----:B0-----:R0:W1:Y:S02]  /*7b30*/  SYNCS.PHASECHK.TRANS64.TRYWAIT P0, [R9+URZ], R4 ;  /* 0x00000004090075a7 */ /* 0x001064000800017f */
[----:B-1----:R-:W-:Y:S05]  /*7b40*/  @!P0 NANOSLEEP.SYNCS 0x989680 ;  /* 0x009896800000895d */ /* 0x002fea0003900000 */
[----:B------:R-:W1:Y:S02]  /*7b50*/  @!P0 SYNCS.PHASECHK.TRANS64 P0, [R9+URZ], R4 ;  /* 0x00000004090085a7 */ /* 0x000e64000800007f */
[----:B-1----:R-:W-:Y:S05]  /*7b60*/  @!P0 BRA `(.L_x_131) ;  /* 0xfffffffc00f08947 */ /* 0x002fea000383ffff */
[----:B------:R-:W-:Y:S05]  /*7b70*/  BRA `(.L_x_168) ;  /* 0xffffffec00a47947 */ /* 0x000fea000383ffff */
.L_x_132:
[----:B0-----:R0:W1:Y:S02]  /*7b80*/  SYNCS.PHASECHK.TRANS64.TRYWAIT P0, [R6+URZ], R5 ;  /* 0x00000005060075a7 */ /* 0x001064000800017f */
[----:B-1----:R-:W-:Y:S05]  /*7b90*/  @!P0 NANOSLEEP.SYNCS 0x989680 ;  /* 0x009896800000895d */ /* 0x002fea0003900000 */
[----:B------:R-:W1:Y:S02]  /*7ba0*/  @!P0 SYNCS.PHASECHK.TRANS64 P0, [R6+URZ], R5 ;  /* 0x00000005060085a7 */ /* 0x000e64000800007f */
[----:B-1----:R-:W-:Y:S05]  /*7bb0*/  @!P0 BRA `(.L_x_132) ;  /* 0xfffffffc00f08947 */ /* 0x002fea000383ffff */
[----:B------:R-:W-:Y:S05]  /*7bc0*/  BRA `(.L_x_169) ;  /* 0xffffffec00b47947 */ /* 0x000fea000383ffff */
.L_x_133:
[----:B0-----:R0:W1:Y:S02]  /*7bd0*/  SYNCS.PHASECHK.TRANS64.TRYWAIT P0, [R9+URZ], R4 ;  /* 0x00000004090075a7 */ /* 0x001064000800017f */
[----:B-1----:R-:W-:Y:S05]  /*7be0*/  @!P0 NANOSLEEP.SYNCS 0x989680 ;  /* 0x009896800000895d */ /* 0x002fea0003900000 */
[----:B------:R-:W1:Y:S02]  /*7bf0*/  @!P0 SYNCS.PHASECHK.TRANS64 P0, [R9+URZ], R4 ;  /* 0x00000004090085a7 */ /* 0x000e64000800007f */
[----:B-1----:R-:W-:Y:S05]  /*7c00*/  @!P0 BRA `(.L_x_133) ;  /* 0xfffffffc00f08947 */ /* 0x002fea000383ffff */
[----:B------:R-:W-:Y:S05]  /*7c10*/  BRA `(.L_x_170) ;  /* 0xffffffec00c47947 */ /* 0x000fea000383ffff */
.L_x_134:
[----:B0-----:R0:W1:Y:S02]  /*7c20*/  SYNCS.PHASECHK.TRANS64.TRYWAIT P0, [R6+URZ], R5 ;  /* 0x00000005060075a7 */ /* 0x001064000800017f */
[----:B-1----:R-:W-:Y:S05]  /*7c30*/  @!P0 NANOSLEEP.SYNCS 0x989680 ;  /* 0x009896800000895d */ /* 0x002fea0003900000 */
[----:B------:R-:W1:Y:S02]  /*7c40*/  @!P0 SYNCS.PHASECHK.TRANS64 P0, [R6+URZ], R5 ;  /* 0x00000005060085a7 */ /* 0x000e64000800007f */
[----:B-1----:R-:W-:Y:S05]  /*7c50*/  @!P0 BRA `(.L_x_134) ;  /* 0xfffffffc00f08947 */ /* 0x002fea000383ffff */
[----:B------:R-:W-:Y:S05]  /*7c60*/  BRA `(.L_x_171) ;  /* 0xffffffec00d47947 */ /* 0x000fea000383ffff */
.L_x_135:
[----:B0-----:R0:W1:Y:S02]  /*7c70*/  SYNCS.PHASECHK.TRANS64.TRYWAIT P0, [R9+URZ], R4 ;  /* 0x00000004090075a7 */ /* 0x001064000800017f */
[----:B-1----:R-:W-:Y:S05]  /*7c80*/  @!P0 NANOSLEEP.SYNCS 0x989680 ;  /* 0x009896800000895d */ /* 0x002fea0003900000 */
[----:B------:R-:W1:Y:S02]  /*7c90*/  @!P0 SYNCS.PHASECHK.TRANS64 P0, [R9+URZ], R4 ;  /* 0x00000004090085a7 */ /* 0x000e64000800007f */
[----:B-1----:R-:W-:Y:S05]  /*7ca0*/  @!P0 BRA `(.L_x_135) ;  /* 0xfffffffc00f08947 */ /* 0x002fea000383ffff */
[----:B------:R-:W-:Y:S05]  /*7cb0*/  BRA `(.L_x_172) ;  /* 0xffffffec00e47947 */ /* 0x000fea000383ffff */
.L_x_136:
[----:B0-----:R0:W1:Y:S02]  /*7cc0*/  SYNCS.PHASECHK.TRANS64.TRYWAIT P0, [R6+URZ], R5 ;  /* 0x00000005060075a7 */ /* 0x001064000800017f */
[----:B-1----:R-:W-:Y:S05]  /*7cd0*/  @!P0 NANOSLEEP.SYNCS 0x989680 ;  /* 0x009896800000895d */ /* 0x002fea0003900000 */
[----:B------:R-:W1:Y:S02]  /*7ce0*/  @!P0 SYNCS.PHASECHK.TRANS64 P0, [R6+URZ], R5 ;  /* 0x00000005060085a7 */ /* 0x000e64000800007f */
[----:B-1----:R-:W-:Y:S05]  /*7cf0*/  @!P0 BRA `(.L_x_136) ;  /* 0xfffffffc00f08947 */ /* 0x002fea000383ffff */
[----:B------:R-:W-:Y:S05]  /*7d00*/  BRA `(.L_x_173) ;  /* 0xffffffec00f47947 */ /* 0x000fea000383ffff */
.L_x_137:
[----:B0-----:R0:W1:Y:S02]  /*7d10*/  SYNCS.PHASECHK.TRANS64.TRYWAIT P0, [R9+URZ], R4 ;  /* 0x00000004090075a7 */ /* 0x001064000800017f */
[----:B-1----:R-:W-:Y:S05]  /*7d20*/  @!P0 NANOSLEEP.SYNCS 0x989680 ;  /* 0x009896800000895d */ /* 0x002fea0003900000 */
[----:B------:R-:W1:Y:S02]  /*7d30*/  @!P0 SYNCS.PHASECHK.TRANS64 P0, [R9+URZ], R4 ;  /* 0x00000004090085a7 */ /* 0x000e64000800007f */
[----:B-1----:R-:W-:Y:S05]  /*7d40*/  @!P0 BRA `(.L_x_137) ;  /* 0xfffffffc00f08947 */ /* 0x002fea000383ffff */
[----:B------:R-:W-:Y:S05]  /*7d50*/  BRA `(.L_x_174) ;  /* 0xfffffff000047947 */ /* 0x000fea000383ffff */
.L_x_138:
[----:B0-----:R0:W1:Y:S02]  /*7d60*/  SYNCS.PHASECHK.TRANS64.TRYWAIT P0, [R6+URZ], R5 ;  /* 0x00000005060075a7 */ /* 0x001064000800017f */
[----:B-1----:R-:W-:Y:S05]  /*7d70*/  @!P0 NANOSLEEP.SYNCS 0x989680 ;  /* 0x009896800000895d */ /* 0x002fea0003900000 */
[----:B------:R-:W1:Y:S02]  /*7d80*/  @!P0 SYNCS.PHASECHK.TRANS64 P0, [R6+URZ], R5 ;  /* 0x00000005060085a7 */ /* 0x000e64000800007f */
[----:B-1----:R-:W-:Y:S05]  /*7d90*/  @!P0 BRA `(.L_x_138) ;  /* 0xfffffffc00f08947 */ /* 0x002fea000383ffff */
[----:B------:R-:W-:Y:S05]  /*7da0*/  BRA `(.L_x_175) ;  /* 0xfffffff000147947 */ /* 0x000fea000383ffff */
.L_x_139:
[----:B0-----:R0:W1:Y:S02]  /*7db0*/  SYNCS.PHASECHK.TRANS64.TRYWAIT P0, [R9+URZ], R4 ;  /* 0x00000004090075a7 */ /* 0x001064000800017f */
[----:B-1----:R-:W-:Y:S05]  /*7dc0*/  @!P0 NANOSLEEP.SYNCS 0x989680 ;  /* 0x009896800000895d */ /* 0x002fea0003900000 */
[----:B------:R-:W1:Y:S02]  /*7dd0*/  @!P0 SYNCS.PHASECHK.TRANS64 P0, [R9+URZ], R4 ;  /* 0x00000004090085a7 */ /* 0x000e64000800007f */
[----:B-1----:R-:W-:Y:S05]  /*7de0*/  @!P0 BRA `(.L_x_139) ;  /* 0xfffffffc00f08947 */ /* 0x002fea000383ffff */
[----:B------:R-:W-:Y:S05]  /*7df0*/  BRA `(.L_x_176) ;  /* 0xfffffff000247947 */ /* 0x000fea000383ffff */
.L_x_140:
[----:B0-----:R0:W1:Y:S02]  /*7e00*/  SYNCS.PHASECHK.TRANS64.TRYWAIT P0, [R6+URZ], R5 ;  /* 0x00000005060075a7 */ /* 0x001064000800017f */
[----:B-1----:R-:W-:Y:S05]  /*7e10*/  @!P0 NANOSLEEP.SYNCS 0x989680 ;  /* 0x009896800000895d */ /* 0x002fea0003900000 */
[----:B------:R-:W1:Y:S02]  /*7e20*/  @!P0 SYNCS.PHASECHK.TRANS64 P0, [R6+URZ], R5 ;  /* 0x00000005060085a7 */ /* 0x000e64000800007f */
[----:B-1----:R-:W-:Y:S05]  /*7e30*/  @!P0 BRA `(.L_x_140) ;  /* 0xfffffffc00f08947 */ /* 0x002fea000383ffff */
[----:B------:R-:W-:Y:S05]  /*7e40*/  BRA `(.L_x_177) ;  /* 0xfffffff000347947 */ /* 0x000fea000383ffff */
.L_x_141:
[----:B0-----:R0:W1:Y:S02]  /*7e50*/  SYNCS.PHASECHK.TRANS64.TRYWAIT P0, [R9+URZ], R4 ;  /* 0x00000004090075a7 */ /* 0x001064000800017f */
[----:B-1----:R-:W-:Y:S05]  /*7e60*/  @!P0 NANOSLEEP.SYNCS 0x989680 ;  /* 0x009896800000895d */ /* 0x002fea0003900000 */
[----:B------:R-:W1:Y:S02]  /*7e70*/  @!P0 SYNCS.PHASECHK.TRANS64 P0, [R9+URZ], R4 ;  /* 0x00000004090085a7 */ /* 0x000e64000800007f */
[----:B-1----:R-:W-:Y:S05]  /*7e80*/  @!P0 BRA `(.L_x_141) ;  /* 0xfffffffc00f08947 */ /* 0x002fea000383ffff */
[----:B------:R-:W-:Y:S05]  /*7e90*/  BRA `(.L_x_178) ;  /* 0xfffffff000447947 */ /* 0x000fea000383ffff */
.L_x_142:
[----:B0-----:R0:W1:Y:S02]  /*7ea0*/  SYNCS.PHASECHK.TRANS64.TRYWAIT P0, [R6+URZ], R5 ;  /* 0x00000005060075a7 */ /* 0x001064000800017f */
[----:B-1----:R-:W-:Y:S05]  /*7eb0*/  @!P0 NANOSLEEP.SYNCS 0x989680 ;  /* 0x009896800000895d */ /* 0x002fea0003900000 */
[----:B------:R-:W1:Y:S02]  /*7ec0*/  @!P0 SYNCS.PHASECHK.TRANS64 P0, [R6+URZ], R5 ;  /* 0x00000005060085a7 */ /* 0x000e64000800007f */
[----:B-1----:R-:W-:Y:S05]  /*7ed0*/  @!P0 BRA `(.L_x_142) ;  /* 0xfffffffc00f08947 */ /* 0x002fea000383ffff */
[----:B------:R-:W-:Y:S05]  /*7ee0*/  BRA `(.L_x_179) ;  /* 0xfffffff000547947 */ /* 0x000fea000383ffff */
.L_x_143:
[----:B0-----:R0:W1:Y:S02]  /*7ef0*/  SYNCS.PHASECHK.TRANS64.TRYWAIT P0, [R9+URZ], R4 ;  /* 0x00000004090075a7 */ /* 0x001064000800017f */
[----:B-1----:R-:W-:Y:S05]  /*7f00*/  @!P0 NANOSLEEP.SYNCS 0x989680 ;  /* 0x009896800000895d */ /* 0x002fea0003900000 */
[----:B------:R-:W1:Y:S02]  /*7f10*/  @!P0 SYNCS.PHASECHK.TRANS64 P0, [R9+URZ], R4 ;  /* 0x00000004090085a7 */ /* 0x000e64000800007f */
[----:B-1----:R-:W-:Y:S05]  /*7f20*/  @!P0 BRA `(.L_x_143) ;  /* 0xfffffffc00f08947 */ /* 0x002fea000383ffff */
[----:B------:R-:W-:Y:S05]  /*7f30*/  BRA `(.L_x_180) ;  /* 0xfffffff000647947 */ /* 0x000fea000383ffff */
.L_x_144:
[----:B0-----:R0:W1:Y:S02]  /*7f40*/  SYNCS.PHASECHK.TRANS64.TRYWAIT P0, [R6+URZ], R5 ;  /* 0x00000005060075a7 */ /* 0x001064000800017f */
[----:B-1----:R-:W-:Y:S05]  /*7f50*/  @!P0 NANOSLEEP.SYNCS 0x989680 ;  /* 0x009896800000895d */ /* 0x002fea0003900000 */
[----:B------:R-:W1:Y:S02]  /*7f60*/  @!P0 SYNCS.PHASECHK.TRANS64 P0, [R6+URZ], R5 ;  /* 0x00000005060085a7 */ /* 0x000e64000800007f */
[----:B-1----:R-:W-:Y:S05]  /*7f70*/  @!P0 BRA `(.L_x_144) ;  /* 0xfffffffc00f08947 */ /* 0x002fea000383ffff */
[----:B------:R-:W-:Y:S05]  /*7f80*/  BRA `(.L_x_181) ;  /* 0xfffffff000747947 */ /* 0x000fea000383ffff */
.L_x_145:
[----:B0-----:R0:W1:Y:S02]  /*7f90*/  SYNCS.PHASECHK.TRANS64.TRYWAIT P0, [R9+URZ], R4 ;  /* 0x00000004090075a7 */ /* 0x001064000800017f */
[----:B-1----:R-:W-:Y:S05]  /*7fa0*/  @!P0 NANOSLEEP.SYNCS 0x989680 ;  /* 0x009896800000895d */ /* 0x002fea0003900000 */
[----:B------:R-:W1:Y:S02]  /*7fb0*/  @!P0 SYNCS.PHASECHK.TRANS64 P0, [R9+URZ], R4 ;  /* 0x00000004090085a7 */ /* 0x000e64000800007f */
[----:B-1----:R-:W-:Y:S05]  /*7fc0*/  @!P0 BRA `(.L_x_145) ;  /* 0xfffffffc00f08947 */ /* 0x002fea000383ffff */
[----:B------:R-:W-:Y:S05]  /*7fd0*/  BRA `(.L_x_182) ;  /* 0xfffffff000847947 */ /* 0x000fea000383ffff */
.L_x_146:
[----:B0-----:R0:W1:Y:S02]  /*7fe0*/  SYNCS.PHASECHK.TRANS64.TRYWAIT P0, [R6+URZ], R5 ;  /* 0x00000005060075a7 */ /* 0x001064000800017f */
[----:B-1----:R-:W-:Y:S05]  /*7ff0*/  @!P0 NANOSLEEP.SYNCS 0x989680 ;  /* 0x009896800000895d */ /* 0x002fea0003900000 */
[----:B------:R-:W1:Y:S02]  /*8000*/  @!P0 SYNCS.PHASECHK.TRANS64 P0, [R6+URZ], R5 ;  /* 0x00000005060085a7 */ /* 0x000e64000800007f */
[----:B-1----:R-:W-:Y:S05]  /*8010*/  @!P0 BRA `(.L_x_146) ;  /* 0xfffffffc00f08947 */ /* 0x002fea000383ffff */
[----:B------:R-:W-:Y:S05]  /*8020*/  BRA `(.L_x_183) ;  /* 0xfffffff000947947 */ /* 0x000fea000383ffff */
.L_x_147:
[----:B0-----:R0:W1:Y:S02]  /*8030*/  SYNCS.PHASECHK.TRANS64.TRYWAIT P0, [R9+URZ], R4 ;  /* 0x00000004090075a7 */ /* 0x001064000800017f */
[----:B-1----:R-:W-:Y:S05]  /*8040*/  @!P0 NANOSLEEP.SYNCS 0x989680 ;  /* 0x009896800000895d */ /* 0x002fea0003900000 */
[----:B------:R-:W1:Y:S02]  /*8050*/  @!P0 SYNCS.PHASECHK.TRANS64 P0, [R9+URZ], R4 ;  /* 0x00000004090085a7 */ /* 0x000e64000800007f */
[----:B-1----:R-:W-:Y:S05]  /*8060*/  @!P0 BRA `(.L_x_147) ;  /* 0xfffffffc00f08947 */ /* 0x002fea000383ffff */
[----:B------:R-:W-:Y:S05]  /*8070*/  BRA `(.L_x_184) ;  /* 0xfffffff000a47947 */ /* 0x000fea000383ffff */
.L_x_148:
[----:B0-----:R0:W1:Y:S02]  /*8080*/  SYNCS.PHASECHK.TRANS64.TRYWAIT P0, [R6+URZ], R5 ;  /* 0x00000005060075a7 */ /* 0x001064000800017f */
[----:B-1----:R-:W-:Y:S05]  /*8090*/  @!P0 NANOSLEEP.SYNCS 0x989680 ;  /* 0x009896800000895d */ /* 0x002fea0003900000 */
[----:B------:R-:W1:Y:S02]  /*80a0*/  @!P0 SYNCS.PHASECHK.TRANS64 P0, [R6+URZ], R5 ;  /* 0x00000005060085a7 */ /* 0x000e64000800007f */
[----:B-1----:R-:W-:Y:S05]  /*80b0*/  @!P0 BRA `(.L_x_148) ;  /* 0xfffffffc00f08947 */ /* 0x002fea000383ffff */
[----:B------:R-:W-:Y:S05]  /*80c0*/  BRA `(.L_x_185) ;  /* 0xfffffff000b47947 */ /* 0x000fea000383ffff */
.L_x_149:
[----:B0-----:R0:W1:Y:S02]  /*80d0*/  SYNCS.PHASECHK.TRANS64.TRYWAIT P0, [R9+URZ], R4 ;  /* 0x00000004090075a7 */ /* 0x001064000800017f */
[----:B-1----:R-:W-:Y:S05]  /*80e0*/  @!P0 NANOSLEEP.SYNCS 0x989680 ;  /* 0x009896800000895d */ /* 0x002fea0003900000 */
[----:B------:R-:W1:Y:S02]  /*80f0*/  @!P0 SYNCS.PHASECHK.TRANS64 P0, [R9+URZ], R4 ;  /* 0x00000004090085a7 */ /* 0x000e64000800007f */
[----:B-1----:R-:W-:Y:S05]  /*8100*/  @!P0 BRA `(.L_x_149) ;  /* 0xfffffffc00f08947 */ /* 0x002fea000383ffff */
[----:B------:R-:W-:Y:S05]  /*8110*/  BRA `(.L_x_186) ;  /* 0xfffffff000c47947 */ /* 0x000fea000383ffff */
.L_x_150:
[----:B0-----:R0:W1:Y:S02]  /*8120*/  SYNCS.PHASECHK.TRANS64.TRYWAIT P0, [R6+URZ], R5 ;  /* 0x00000005060075a7 */ /* 0x001064000800017f */
[----:B-1----:R-:W-:Y:S05]  /*8130*/  @!P0 NANOSLEEP.SYNCS 0x989680 ;  /* 0x009896800000895d */ /* 0x002fea0003900000 */
[----:B------:R-:W1:Y:S02]  /*8140*/  @!P0 SYNCS.PHASECHK.TRANS64 P0, [R6+URZ], R5 ;  /* 0x00000005060085a7 */ /* 0x000e64000800007f */
[----:B-1----:R-:W-:Y:S05]  /*8150*/  @!P0 BRA `(.L_x_150) ;  /* 0xfffffffc00f08947 */ /* 0x002fea000383ffff */
[----:B------:R-:W-:Y:S05]  /*8160*/  BRA `(.L_x_187) ;  /* 0xfffffff000d47947 */ /* 0x000fea000383ffff */
.L_x_151:
[----:B0-----:R0:W1:Y:S02]  /*8170*/  SYNCS.PHASECHK.TRANS64.TRYWAIT P0, [R9+URZ], R4 ;  /* 0x00000004090075a7 */ /* 0x001064000800017f */
[----:B-1----:R-:W-:Y:S05]  /*8180*/  @!P0 NANOSLEEP.SYNCS 0x989680 ;  /* 0x009896800000895d */ /* 0x002fea0003900000 */
[----:B------:R-:W1:Y:S02]  /*8190*/  @!P0 SYNCS.PHASECHK.TRANS64 P0, [R9+URZ], R4 ;  /* 0x00000004090085a7 */ /* 0x000e64000800007f */
[----:B-1----:R-:W-:Y:S05]  /*81a0*/  @!P0 BRA `(.L_x_151) ;  /* 0xfffffffc00f08947 */ /* 0x002fea000383ffff */
[----:B------:R-:W-:Y:S05]  /*81b0*/  BRA `(.L_x_188) ;  /* 0xfffffff000e47947 */ /* 0x000fea000383ffff */
.L_x_152:
[----:B0-----:R0:W1:Y:S02]  /*81c0*/  SYNCS.PHASECHK.TRANS64.TRYWAIT P0, [R6+URZ], R5 ;  /* 0x00000005060075a7 */ /* 0x001064000800017f */
[----:B-1----:R-:W-:Y:S05]  /*81d0*/  @!P0 NANOSLEEP.SYNCS 0x989680 ;  /* 0x009896800000895d */ /* 0x002fea0003900000 */
[----:B------:R-:W1:Y:S02]  /*81e0*/  @!P0 SYNCS.PHASECHK.TRANS64 P0, [R6+URZ], R5 ;  /* 0x00000005060085a7 */ /* 0x000e64000800007f */
[----:B-1----:R-:W-:Y:S05]  /*81f0*/  @!P0 BRA `(.L_x_152) ;  /* 0xfffffffc00f08947 */ /* 0x002fea000383ffff */
[----:B------:R-:W-:Y:S05]  /*8200*/  BRA `(.L_x_189) ;  /* 0xfffffff000f47947 */ /* 0x000fea000383ffff */
.L_x_153:
[----:B0-----:R0:W1:Y:S02]  /*8210*/  SYNCS.PHASECHK.TRANS64.TRYWAIT P0, [R9+URZ], R4 ;  /* 0x00000004090075a7 */ /* 0x001064000800017f */
[----:B-1----:R-:W-:Y:S05]  /*8220*/  @!P0 NANOSLEEP.SYNCS 0x989680 ;  /* 0x009896800000895d */ /* 0x002fea0003900000 */
[----:B------:R-:W1:Y:S02]  /*8230*/  @!P0 SYNCS.PHASECHK.TRANS64 P0, [R9+URZ], R4 ;  /* 0x00000004090085a7 */ /* 0x000e64000800007f */
[----:B-1----:R-:W-:Y:S05]  /*8240*/  @!P0 BRA `(.L_x_153) ;  /* 0xfffffffc00f08947 */ /* 0x002fea000383ffff */
[----:B------:R-:W-:Y:S05]  /*8250*/  BRA `(.L_x_190) ;  /* 0xfffffff400047947 */ /* 0x000fea000383ffff */
.L_x_154:
[----:B0-----:R0:W1:Y:S02]  /*8260*/  SYNCS.PHASECHK.TRANS64.TRYWAIT P0, [R6+URZ], R5 ;  /* 0x00000005060075a7 */ /* 0x001064000800017f */
[----:B-1----:R-:W-:Y:S05]  /*8270*/  @!P0 NANOSLEEP.SYNCS 0x989680 ;  /* 0x009896800000895d */ /* 0x002fea0003900000 */
[----:B------:R-:W1:Y:S02]  /*8280*/  @!P0 SYNCS.PHASECHK.TRANS64 P0, [R6+URZ], R5 ;  /* 0x00000005060085a7 */ /* 0x000e64000800007f */
[----:B-1----:R-:W-:Y:S05]  /*8290*/  @!P0 BRA `(.L_x_154) ;  /* 0xfffffffc00f08947 */ /* 0x002fea000383ffff */
[----:B------:R-:W-:Y:S05]  /*82a0*/  BRA `(.L_x_191) ;  /* 0xfffffff4000c7947 */ /* 0x000fea000383ffff */
.L_x_192:
[----:B------:R-:W-:-:S00]  /*82b0*/  BRA `(.L_x_192) ;  /* 0xfffffffc00fc7947 */ /* 0x000fc0000383ffff */
[----:B------:R-:W-:-:S00]  /*82c0*/  NOP ;  /* 0x0000000000007918 */ /* 0x000fc00000000000 */
        /* <DEDUP_REMOVED lines=11> */
.L_x_193:


//--------------------- .nv.shared._ZN7cutlass13device_kernelINS_4gemm6kernel13GemmUniversalIN4cute5tupleIJiiiiEEENS1_10collective13CollectiveMmaINS1_37MainloopSm90TmaGmmaWarpSpecializedFP8ILi28ENS5_IJNS4_1CILi1EEENSA_ILi8EEESB_EEENS1_32KernelTmaWarpSpecializedPingpongEEENS5_IJNSA_ILi64EEESG_SG_EEENS_12float_e5m2_tENS5_IJlSB_lEEESI_SJ_NS4_8TiledMMAINS4_8MMA_AtomIJNS4_4SM904GMMA30MMA_64x64x32_F32E5M2E5M2_SS_TNILNSN_7ScaleInE1ELSP_1EEEEEENS4_6LayoutINS5_IJSB_SB_SB_EEENS5_IJNSA_ILi0EEESU_SU_EEEEENS5_IJNS4_10UnderscoreESX_SX_EEEEENS4_23SM90_TMA_LOAD_MULTICASTENS4_14ComposedLayoutINS4_7SwizzleILi2ELi4ELi3EEENS4_18smem_ptr_flag_bitsILi8EEENSS_INS5_IJSC_SG_EEENS5_IJSG_SB_EEEEEEEvNS4_8identityENS4_13SM90_TMA_LOADES19_vS1A_EENS_8epilogue10collective6detail29Sm90TmaWarpSpecializedAdapterINS1E_15DefaultEpilogueISI_SJ_SJ_NS1D_6thread17LinearCombinationISI_Li1EffLNS1I_9ScaleType4KindE0ELNS_15FloatRoundStyleE2ESI_EENS1_15EpilogueDefaultEEEEEvvEEEEvNT_6ParamsE --------------------------
	.section	.nv.shared._ZN7cutlass13device_kernelINS_4gemm6kernel13GemmUniversalIN4cute5tupleIJiiiiEEENS1_10collective13CollectiveMmaINS1_37MainloopSm90TmaGmmaWarpSpecializedFP8ILi28ENS5_IJNS4_1CILi1EEENSA_ILi8EEESB_EEENS1_32KernelTmaWarpSpecializedPingpongEEENS5_IJNSA_ILi64EEESG_SG_EEENS_12float_e5m2_tENS5_IJlSB_lEEESI_SJ_NS4_8TiledMMAINS4_8MMA_AtomIJNS4_4SM904GMMA30MMA_64x64x32_F32E5M2E5M2_SS_TNILNSN_7ScaleInE1ELSP_1EEEEEENS4_6LayoutINS5_IJSB_SB_SB_EEENS5_IJNSA_ILi0EEESU_SU_EEEEENS5_IJNS4_10UnderscoreESX_SX_EEEEENS4_23SM90_TMA_LOAD_MULTICASTENS4_14ComposedLayoutINS4_7SwizzleILi2ELi4ELi3EEENS4_18smem_ptr_flag_bitsILi8EEENSS_INS5_IJSC_SG_EEENS5_IJSG_SB_EEEEEEEvNS4_8identityENS4_13SM90_TMA_LOADES19_vS1A_EENS_8epilogue10collective6detail29Sm90TmaWarpSpecializedAdapterINS1E_15DefaultEpilogueISI_SJ_SJ_NS1D_6thread17LinearCombinationISI_Li1EffLNS1I_9ScaleType4KindE0ELNS_15FloatRoundStyleE2ESI_EENS1_15EpilogueDefaultEEEEEvvEEEEvNT_6ParamsE,"aw",@nobits
	.sectionflags	@""
	.align	16
	.zero		1024


//--------------------- .nv.shared.reserved.0     --------------------------
	.section	.nv.shared.reserved.0,"aw",@nobits
	.weak		__nv_reservedSMEM_offset_0_alias
	.size		__nv_reservedSMEM_offset_0_alias, 0, 0
	.other		__nv_reservedSMEM_offset_0_alias,@"STO_CUDA_RESERVED_SHARED STV_DEFAULT"
__nv_reservedSMEM_offset_0_alias:
	.zero		0


//--------------------- .nv.global                --------------------------
	.section	.nv.global,"aw",@nobits
.nv.global:
	.type		_ZN40_INTERNAL_0b2b3e25_4_k_cu_698b63d8_267164cute1_E,@object
	.size		_ZN40_INTERNAL_0b2b3e25_4_k_cu_698b63d8_267164cute1_E,(_ZN40_INTERNAL_0b2b3e25_4_k_cu_698b63d8_267164cuda3std3__45__cpo6cbeginE - _ZN40_INTERNAL_0b2b3e25_4_k_cu_698b63d8_267164cute1_E)
_ZN40_INTERNAL_0b2b3e25_4_k_cu_698b63d8_267164cute1_E:
	.zero		1
	.type		_ZN40_INTERNAL_0b2b3e25_4_k_cu_698b63d8_267164cuda3std3__45__cpo6cbeginE,@object
	.size		_ZN40_INTERNAL_0b2b3e25_4_k_cu_698b63d8_267164cuda3std3__45__cpo6cbeginE,(_ZN40_INTERNAL_0b2b3e25_4_k_cu_698b63d8_267164cuda3std3__48in_placeE - _ZN40_INTERNAL_0b2b3e25_4_k_cu_698b63d8_267164cuda3std3__45__cpo6cbeginE)
_ZN40_INTERNAL_0b2b3e25_4_k_cu_698b63d8_267164cuda3std3__45__cpo6cbeginE:
	.zero		1
	.type		_ZN40_INTERNAL_0b2b3e25_4_k_cu_698b63d8_267164cuda3std3__48in_placeE,@object
	.size		_ZN40_INTERNAL_0b2b3e25_4_k_cu_698b63d8_267164cuda3std3__48in_placeE,(_ZN40_INTERNAL_0b2b3e25_4_k_cu_698b63d8_267164cuda3std6ranges3__45__cpo9iter_moveE - _ZN40_INTERNAL_0b2b3e25_4_k_cu_698b63d8_267164cuda3std3__48in_placeE)
_ZN40_INTERNAL_0b2b3e25_4_k_cu_698b63d8_267164cuda3std3__48in_placeE:
	.zero		1
	.type		_ZN40_INTERNAL_0b2b3e25_4_k_cu_698b63d8_267164cuda3std6ranges3__45__cpo9iter_moveE,@object
	.size		_ZN40_INTERNAL_0b2b3e25_4_k_cu_698b63d8_267164cuda3std6ranges3__45__cpo9iter_moveE,(_ZN40_INTERNAL_0b2b3e25_4_k_cu_698b63d8_267164cuda3std3__45__cpo5beginE - _ZN40_INTERNAL_0b2b3e25_4_k_cu_698b63d8_267164cuda3std6ranges3__45__cpo9iter_moveE)
_ZN40_INTERNAL_0b2b3e25_4_k_cu_698b63d8_267164cuda3std6ranges3__45__cpo9iter_moveE:
	.zero		1
	.type		_ZN40_INTERNAL_0b2b3e25_4_k_cu_698b63d8_267164cuda3std3__45__cpo5beginE,@object
	.size		_ZN40_INTERNAL_0b2b3e25_4_k_cu_698b63d8_267164cuda3std3__45__cpo5beginE,(_ZN40_INTERNAL_0b2b3e25_4_k_cu_698b63d8_267164cuda3std3__442_GLOBAL__N__0b2b3e25_4_k_cu_698b63d8_267166ignoreE - _ZN40_INTERNAL_0b2b3e25_4_k_cu_698b63d8_267164cuda3std3__45__cpo5beginE)
_ZN40_INTERNAL_0b2b3e25_4_k_cu_698b63d8_267164cuda3std3__45__cpo5beginE:
	.zero		1
	.type		_ZN40_INTERNAL_0b2b3e25_4_k_cu_698b63d8_267164cuda3std3__442_GLOBAL__N__0b2b3e25_4_k_cu_698b63d8_267166ignoreE,@object
	.size		_ZN40_INTERNAL_0b2b3e25_4_k_cu_698b63d8_267164cuda3std3__442_GLOBAL__N__0b2b3e25_4_k_cu_698b63d8_267166ignoreE,(_ZN40_INTERNAL_0b2b3e25_4_k_cu_698b63d8_267164cute7productE - _ZN40_INTERNAL_0b2b3e25_4_k_cu_698b63d8_267164cuda3std3__442_GLOBAL__N__0b2b3e25_4_k_cu_698b63d8_267166ignoreE)
_ZN40_INTERNAL_0b2b3e25_4_k_cu_698b63d8_267164cuda3std3__442_GLOBAL__N__0b2b3e25_4_k_cu_698b63d8_267166ignoreE:
	.zero		1
	.type		_ZN40_INTERNAL_0b2b3e25_4_k_cu_698b63d8_267164cute7productE,@object
	.size		_ZN40_INTERNAL_0b2b3e25_4_k_cu_698b63d8_267164cute7productE,(_ZN40_INTERNAL_0b2b3e25_4_k_cu_698b63d8_267164cuda3std3__45__cpo3endE - _ZN40_INTERNAL_0b2b3e25_4_k_cu_698b63d8_267164cute7productE)
_ZN40_INTERNAL_0b2b3e25_4_k_cu_698b63d8_267164cute7productE:
	.zero		1
	.type		_ZN40_INTERNAL_0b2b3e25_4_k_cu_698b63d8_267164cuda3std3__45__cpo3endE,@object
	.size		_ZN40_INTERNAL_0b2b3e25_4_k_cu_698b63d8_267164cuda3std3__45__cpo3endE,(_ZN40_INTERNAL_0b2b3e25_4_k_cu_698b63d8_267164cuda3std3__419piecewise_constructE - _ZN40_INTERNAL_0b2b3e25_4_k_cu_698b63d8_267164cuda3std3__45__cpo3endE)
_ZN40_INTERNAL_0b2b3e25_4_k_cu_698b63d8_267164cuda3std3__45__cpo3endE:
	.zero		1
	.type		_ZN40_INTERNAL_0b2b3e25_4_k_cu_698b63d8_267164cuda3std3__419piecewise_constructE,@object
	.size		_ZN40_INTERNAL_0b2b3e25_4_k_cu_698b63d8_267164cuda3std3__419piecewise_constructE,(_ZN40_INTERNAL_0b2b3e25_4_k_cu_698b63d8_267164cuda3std3__45__cpo4cendE - _ZN40_INTERNAL_0b2b3e25_4_k_cu_698b63d8_267164cuda3std3__419piecewise_constructE)
_ZN40_INTERNAL_0b2b3e25_4_k_cu_698b63d8_267164cuda3std3__419piecewise_constructE:
	.zero		1
	.type		_ZN40_INTERNAL_0b2b3e25_4_k_cu_698b63d8_267164cuda3std3__45__cpo4cendE,@object
	.size		_ZN40_INTERNAL_0b2b3e25_4_k_cu_698b63d8_267164cuda3std3__45__cpo4cendE,(_ZN40_INTERNAL_0b2b3e25_4_k_cu_698b63d8_267164cuda3std6ranges3__45__cpo4swapE - _ZN40_INTERNAL_0b2b3e25_4_k_cu_698b63d8_267164cuda3std3__45__cpo4cendE)
_ZN40_INTERNAL_0b2b3e25_4_k_cu_698b63d8_267164cuda3std3__45__cpo4cendE:
	.zero		1
	.type		_ZN40_INTERNAL_0b2b3e25_4_k_cu_698b63d8_267164cuda3std6ranges3__45__cpo4swapE,@object
	.size		_ZN40_INTERNAL_0b2b3e25_4_k_cu_698b63d8_267164cuda3std6ranges3__45__cpo4swapE,(.L_7 - _ZN40_INTERNAL_0b2b3e25_4_k_cu_698b63d8_267164cuda3std6ranges3__45__cpo4swapE)
_ZN40_INTERNAL_0b2b3e25_4_k_cu_698b63d8_267164cuda3std6ranges3__45__cpo4swapE:
	.zero		1
.L_7:


//--------------------- .nv.constant0._ZN7cutlass13device_kernelINS_4gemm6kernel13GemmUniversalIN4cute5tupleIJiiiiEEENS1_10collective13CollectiveMmaINS1_37MainloopSm90TmaGmmaWarpSpecializedFP8ILi28ENS5_IJNS4_1CILi1EEENSA_ILi8EEESB_EEENS1_32KernelTmaWarpSpecializedPingpongEEENS5_IJNSA_ILi64EEESG_SG_EEENS_12float_e5m2_tENS5_IJlSB_lEEESI_SJ_NS4_8TiledMMAINS4_8MMA_AtomIJNS4_4SM904GMMA30MMA_64x64x32_F32E5M2E5M2_SS_TNILNSN_7ScaleInE1ELSP_1EEEEEENS4_6LayoutINS5_IJSB_SB_SB_EEENS5_IJNSA_ILi0EEESU_SU_EEEEENS5_IJNS4_10UnderscoreESX_SX_EEEEENS4_23SM90_TMA_LOAD_MULTICASTENS4_14ComposedLayoutINS4_7SwizzleILi2ELi4ELi3EEENS4_18smem_ptr_flag_bitsILi8EEENSS_INS5_IJSC_SG_EEENS5_IJSG_SB_EEEEEEEvNS4_8identityENS4_13SM90_TMA_LOADES19_vS1A_EENS_8epilogue10collective6detail29Sm90TmaWarpSpecializedAdapterINS1E_15DefaultEpilogueISI_SJ_SJ_NS1D_6thread17LinearCombinationISI_Li1EffLNS1I_9ScaleType4KindE0ELNS_15FloatRoundStyleE2ESI_EENS1_15EpilogueDefaultEEEEEvvEEEEvNT_6ParamsE --------------------------
	.section	.nv.constant0._ZN7cutlass13device_kernelINS_4gemm6kernel13GemmUniversalIN4cute5tupleIJiiiiEEENS1_10collective13CollectiveMmaINS1_37MainloopSm90TmaGmmaWarpSpecializedFP8ILi28ENS5_IJNS4_1CILi1EEENSA_ILi8EEESB_EEENS1_32KernelTmaWarpSpecializedPingpongEEENS5_IJNSA_ILi64EEESG_SG_EEENS_12float_e5m2_tENS5_IJlSB_lEEESI_SJ_NS4_8TiledMMAINS4_8MMA_AtomIJNS4_4SM904GMMA30MMA_64x64x32_F32E5M2E5M2_SS_TNILNSN_7ScaleInE1ELSP_1EEEEEENS4_6LayoutINS5_IJSB_SB_SB_EEENS5_IJNSA_ILi0EEESU_SU_EEEEENS5_IJNS4_10UnderscoreESX_SX_EEEEENS4_23SM90_TMA_LOAD_MULTICASTENS4_14ComposedLayoutINS4_7SwizzleILi2ELi4ELi3EEENS4_18smem_ptr_flag_bitsILi8EEENSS_INS5_IJSC_SG_EEENS5_IJSG_SB_EEEEEEEvNS4_8identityENS4_13SM90_TMA_LOADES19_vS1A_EENS_8epilogue10collective6detail29Sm90TmaWarpSpecializedAdapterINS1E_15DefaultEpilogueISI_SJ_SJ_NS1D_6thread17LinearCombinationISI_Li1EffLNS1I_9ScaleType4KindE0ELNS_15FloatRoundStyleE2ESI_EENS1_15EpilogueDefaultEEEEEvvEEEEvNT_6ParamsE,"a",@progbits
	.sectionflags	@""
	.align	4
.nv.constant0._ZN7cutlass13device_kernelINS_4gemm6kernel13GemmUniversalIN4cute5tupleIJiiiiEEENS1_10collective13CollectiveMmaINS1_37MainloopSm90TmaGmmaWarpSpecializedFP8ILi28ENS5_IJNS4_1CILi1EEENSA_ILi8EEESB_EEENS1_32KernelTmaWarpSpecializedPingpongEEENS5_IJNSA_ILi64EEESG_SG_EEENS_12float_e5m2_tENS5_IJlSB_lEEESI_SJ_NS4_8TiledMMAINS4_8MMA_AtomIJNS4_4SM904GMMA30MMA_64x64x32_F32E5M2E5M2_SS_TNILNSN_7ScaleInE1ELSP_1EEEEEENS4_6LayoutINS5_IJSB_SB_SB_EEENS5_IJNSA_ILi0EEESU_SU_EEEEENS5_IJNS4_10UnderscoreESX_SX_EEEEENS4_23SM90_TMA_LOAD_MULTICASTENS4_14ComposedLayoutINS4_7SwizzleILi2ELi4ELi3EEENS4_18smem_ptr_flag_bitsILi8EEENSS_INS5_IJSC_SG_EEENS5_IJSG_SB_EEEEEEEvNS4_8identityENS4_13SM90_TMA_LOADES19_vS1A_EENS_8epilogue10collective6detail29Sm90TmaWarpSpecializedAdapterINS1E_15DefaultEpilogueISI_SJ_SJ_NS1D_6thread17LinearCombinationISI_Li1EffLNS1I_9ScaleType4KindE0ELNS_15FloatRoundStyleE2ESI_EENS1_15EpilogueDefaultEEEEEvvEEEEvNT_6ParamsE:
	.zero		1664


//--------------------- SYMBOLS --------------------------

	.type		.nv.reservedSmem.offset0,@object
	.size		.nv.reservedSmem.offset0,0x4
